//
// Generated by NVIDIA NVVM Compiler
//
// Compiler Build ID: CL-36424714
// Cuda compilation tools, release 13.0, V13.0.88
// Based on NVVM 20.0.0
//

.version 9.0
.target sm_100
.address_size 64

	// .globl	_Z11dot_productPfS_S_iiii
.extern .func  (.param .b32 func_retval0) vprintf
(
	.param .b64 vprintf_param_0,
	.param .b64 vprintf_param_1
)
;
.global .align 1 .b8 $str[83] = {109, 116, 114, 105, 120, 67, 91, 37, 100, 93, 40, 37, 102, 41, 32, 61, 32, 109, 97, 116, 114, 105, 120, 67, 91, 37, 100, 93, 32, 43, 32, 40, 109, 97, 116, 114, 105, 120, 65, 91, 37, 100, 93, 40, 37, 102, 41, 32, 42, 32, 109, 97, 116, 114, 105, 120, 66, 91, 37, 100, 93, 40, 37, 102, 41, 41, 32, 105, 61, 37, 100, 32, 106, 61, 37, 100, 32, 107, 61, 37, 100, 10};

.visible .entry _Z11dot_productPfS_S_iiii(
	.param .u64 .ptr .align 1 _Z11dot_productPfS_S_iiii_param_0,
	.param .u64 .ptr .align 1 _Z11dot_productPfS_S_iiii_param_1,
	.param .u64 .ptr .align 1 _Z11dot_productPfS_S_iiii_param_2,
	.param .u32 _Z11dot_productPfS_S_iiii_param_3,
	.param .u32 _Z11dot_productPfS_S_iiii_param_4,
	.param .u32 _Z11dot_productPfS_S_iiii_param_5,
	.param .u32 _Z11dot_productPfS_S_iiii_param_6
)
{
	.local .align 8 .b8 	__local_depot0[64];
	.reg .b64 	%SP;
	.reg .b64 	%SPL;
	.reg .pred 	%p<23>;
	.reg .b32 	%r<138>;
	.reg .b32 	%f<142>;
	.reg .b64 	%rd<123>;
	.reg .b64 	%fd<46>;

	mov.u64 	%SPL, __local_depot0;
	cvta.local.u64 	%SP, %SPL;
	ld.param.u64 	%rd12, [_Z11dot_productPfS_S_iiii_param_0];
	ld.param.u64 	%rd13, [_Z11dot_productPfS_S_iiii_param_1];
	ld.param.u64 	%rd14, [_Z11dot_productPfS_S_iiii_param_2];
	ld.param.u32 	%r37, [_Z11dot_productPfS_S_iiii_param_3];
	ld.param.u32 	%r34, [_Z11dot_productPfS_S_iiii_param_4];
	ld.param.u32 	%r35, [_Z11dot_productPfS_S_iiii_param_5];
	ld.param.u32 	%r36, [_Z11dot_productPfS_S_iiii_param_6];
	cvta.to.global.u64 	%rd1, %rd13;
	cvta.to.global.u64 	%rd2, %rd12;
	mov.u32 	%r38, %tid.y;
	mov.u32 	%r39, %ctaid.y;
	mov.u32 	%r40, %ntid.y;
	mad.lo.s32 	%r1, %r39, %r40, %r38;
	mov.u32 	%r41, %tid.x;
	mov.u32 	%r42, %ctaid.x;
	mov.u32 	%r43, %ntid.x;
	mad.lo.s32 	%r2, %r42, %r43, %r41;
	setp.ge.s32 	%p1, %r1, %r37;
	setp.ge.s32 	%p2, %r2, %r35;
	or.pred  	%p3, %p1, %p2;
	setp.lt.s32 	%p4, %r34, 1;
	or.pred  	%p5, %p3, %p4;
	@%p5 bra 	$L__BB0_24;
	cvta.to.global.u64 	%rd15, %rd14;
	mad.lo.s32 	%r3, %r35, %r1, %r2;
	mul.wide.s32 	%rd16, %r3, 4;
	add.s64 	%rd3, %rd15, %rd16;
	mul.lo.s32 	%r127, %r34, %r1;
	setp.lt.s32 	%p6, %r36, 3;
	@%p6 bra 	$L__BB0_13;
	setp.lt.u32 	%p15, %r34, 8;
	mov.b32 	%r131, 0;
	@%p15 bra 	$L__BB0_5;
	mul.wide.u32 	%rd57, %r127, 4;
	add.s64 	%rd58, %rd57, %rd2;
	add.s64 	%rd121, %rd58, 16;
	mov.b32 	%r129, 3;
	add.u64 	%rd62, %SP, 0;
	mov.u64 	%rd64, $str;
	mul.wide.s32 	%rd66, %r35, 4;
	shl.b32 	%r91, %r35, 3;
	and.b32  	%r131, %r34, 2147483640;
	mov.u32 	%r128, %r2;
$L__BB0_4:
	.pragma "nounroll";
	ld.param.u64 	%rd118, [_Z11dot_productPfS_S_iiii_param_1];
	add.s32 	%r54, %r129, -3;
	ld.global.f32 	%f51, [%rd3];
	ld.global.f32 	%f52, [%rd121+-16];
	cvta.to.global.u64 	%rd59, %rd118;
	mul.wide.s32 	%rd60, %r128, 4;
	add.s64 	%rd61, %rd59, %rd60;
	ld.global.f32 	%f53, [%rd61];
	fma.rn.f32 	%f54, %f52, %f53, %f51;
	st.global.f32 	[%rd3], %f54;
	cvt.f64.f32 	%fd1, %f54;
	ld.global.f32 	%f55, [%rd121+-16];
	cvt.f64.f32 	%fd2, %f55;
	ld.global.f32 	%f56, [%rd61];
	cvt.f64.f32 	%fd3, %f56;
	cvta.to.local.u64 	%rd63, %rd62;
	st.local.u32 	[%rd63], %r3;
	st.local.f64 	[%rd63+8], %fd1;
	st.local.v2.u32 	[%rd63+16], {%r3, %r127};
	st.local.f64 	[%rd63+24], %fd2;
	st.local.u32 	[%rd63+32], %r128;
	st.local.f64 	[%rd63+40], %fd3;
	st.local.v2.u32 	[%rd63+48], {%r1, %r2};
	st.local.u32 	[%rd63+56], %r54;
	cvta.global.u64 	%rd65, %rd64;
	{ // callseq 0, 0
	.param .b64 param0;
	st.param.b64 	[param0], %rd65;
	.param .b64 param1;
	st.param.b64 	[param1], %rd62;
	.param .b32 retval0;
	call.uni (retval0), 
	vprintf, 
	(
	param0, 
	param1
	);
	ld.param.b32 	%r55, [retval0];
	} // callseq 0
	ld.global.f32 	%f57, [%rd3];
	add.s32 	%r57, %r127, 1;
	ld.global.f32 	%f58, [%rd121+-12];
	add.s64 	%rd67, %rd61, %rd66;
	ld.global.f32 	%f59, [%rd67];
	fma.rn.f32 	%f60, %f58, %f59, %f57;
	st.global.f32 	[%rd3], %f60;
	cvt.f64.f32 	%fd4, %f60;
	ld.global.f32 	%f61, [%rd121+-12];
	cvt.f64.f32 	%fd5, %f61;
	ld.global.f32 	%f62, [%rd67];
	cvt.f64.f32 	%fd6, %f62;
	st.local.u32 	[%rd63], %r3;
	st.local.f64 	[%rd63+8], %fd4;
	st.local.v2.u32 	[%rd63+16], {%r3, %r57};
	st.local.f64 	[%rd63+24], %fd5;
	add.s32 	%r58, %r35, %r128;
	st.local.u32 	[%rd63+32], %r58;
	st.local.f64 	[%rd63+40], %fd6;
	st.local.v2.u32 	[%rd63+48], {%r1, %r2};
	add.s32 	%r59, %r129, -2;
	st.local.u32 	[%rd63+56], %r59;
	{ // callseq 1, 0
	.param .b64 param0;
	st.param.b64 	[param0], %rd65;
	.param .b64 param1;
	st.param.b64 	[param1], %rd62;
	.param .b32 retval0;
	call.uni (retval0), 
	vprintf, 
	(
	param0, 
	param1
	);
	ld.param.b32 	%r60, [retval0];
	} // callseq 1
	ld.global.f32 	%f63, [%rd3];
	add.s32 	%r62, %r127, 2;
	ld.global.f32 	%f64, [%rd121+-8];
	add.s64 	%rd68, %rd67, %rd66;
	ld.global.f32 	%f65, [%rd68];
	fma.rn.f32 	%f66, %f64, %f65, %f63;
	st.global.f32 	[%rd3], %f66;
	cvt.f64.f32 	%fd7, %f66;
	ld.global.f32 	%f67, [%rd121+-8];
	cvt.f64.f32 	%fd8, %f67;
	ld.global.f32 	%f68, [%rd68];
	cvt.f64.f32 	%fd9, %f68;
	st.local.u32 	[%rd63], %r3;
	st.local.f64 	[%rd63+8], %fd7;
	st.local.v2.u32 	[%rd63+16], {%r3, %r62};
	st.local.f64 	[%rd63+24], %fd8;
	add.s32 	%r63, %r35, %r58;
	st.local.u32 	[%rd63+32], %r63;
	st.local.f64 	[%rd63+40], %fd9;
	st.local.v2.u32 	[%rd63+48], {%r1, %r2};
	add.s32 	%r64, %r129, -1;
	st.local.u32 	[%rd63+56], %r64;
	{ // callseq 2, 0
	.param .b64 param0;
	st.param.b64 	[param0], %rd65;
	.param .b64 param1;
	st.param.b64 	[param1], %rd62;
	.param .b32 retval0;
	call.uni (retval0), 
	vprintf, 
	(
	param0, 
	param1
	);
	ld.param.b32 	%r65, [retval0];
	} // callseq 2
	ld.global.f32 	%f69, [%rd3];
	add.s32 	%r67, %r127, 3;
	ld.global.f32 	%f70, [%rd121+-4];
	add.s64 	%rd69, %rd68, %rd66;
	ld.global.f32 	%f71, [%rd69];
	fma.rn.f32 	%f72, %f70, %f71, %f69;
	st.global.f32 	[%rd3], %f72;
	cvt.f64.f32 	%fd10, %f72;
	ld.global.f32 	%f73, [%rd121+-4];
	cvt.f64.f32 	%fd11, %f73;
	ld.global.f32 	%f74, [%rd69];
	cvt.f64.f32 	%fd12, %f74;
	st.local.u32 	[%rd63], %r3;
	st.local.f64 	[%rd63+8], %fd10;
	st.local.v2.u32 	[%rd63+16], {%r3, %r67};
	st.local.f64 	[%rd63+24], %fd11;
	add.s32 	%r68, %r35, %r63;
	st.local.u32 	[%rd63+32], %r68;
	st.local.f64 	[%rd63+40], %fd12;
	st.local.v2.u32 	[%rd63+48], {%r1, %r2};
	st.local.u32 	[%rd63+56], %r129;
	{ // callseq 3, 0
	.param .b64 param0;
	st.param.b64 	[param0], %rd65;
	.param .b64 param1;
	st.param.b64 	[param1], %rd62;
	.param .b32 retval0;
	call.uni (retval0), 
	vprintf, 
	(
	param0, 
	param1
	);
	ld.param.b32 	%r69, [retval0];
	} // callseq 3
	ld.global.f32 	%f75, [%rd3];
	add.s32 	%r71, %r127, 4;
	ld.global.f32 	%f76, [%rd121];
	add.s64 	%rd70, %rd69, %rd66;
	ld.global.f32 	%f77, [%rd70];
	fma.rn.f32 	%f78, %f76, %f77, %f75;
	st.global.f32 	[%rd3], %f78;
	cvt.f64.f32 	%fd13, %f78;
	ld.global.f32 	%f79, [%rd121];
	cvt.f64.f32 	%fd14, %f79;
	ld.global.f32 	%f80, [%rd70];
	cvt.f64.f32 	%fd15, %f80;
	st.local.u32 	[%rd63], %r3;
	st.local.f64 	[%rd63+8], %fd13;
	st.local.v2.u32 	[%rd63+16], {%r3, %r71};
	st.local.f64 	[%rd63+24], %fd14;
	add.s32 	%r72, %r35, %r68;
	st.local.u32 	[%rd63+32], %r72;
	st.local.f64 	[%rd63+40], %fd15;
	st.local.v2.u32 	[%rd63+48], {%r1, %r2};
	add.s32 	%r73, %r129, 1;
	st.local.u32 	[%rd63+56], %r73;
	{ // callseq 4, 0
	.param .b64 param0;
	st.param.b64 	[param0], %rd65;
	.param .b64 param1;
	st.param.b64 	[param1], %rd62;
	.param .b32 retval0;
	call.uni (retval0), 
	vprintf, 
	(
	param0, 
	param1
	);
	ld.param.b32 	%r74, [retval0];
	} // callseq 4
	ld.global.f32 	%f81, [%rd3];
	add.s32 	%r76, %r127, 5;
	ld.global.f32 	%f82, [%rd121+4];
	add.s64 	%rd71, %rd70, %rd66;
	ld.global.f32 	%f83, [%rd71];
	fma.rn.f32 	%f84, %f82, %f83, %f81;
	st.global.f32 	[%rd3], %f84;
	cvt.f64.f32 	%fd16, %f84;
	ld.global.f32 	%f85, [%rd121+4];
	cvt.f64.f32 	%fd17, %f85;
	ld.global.f32 	%f86, [%rd71];
	cvt.f64.f32 	%fd18, %f86;
	st.local.u32 	[%rd63], %r3;
	st.local.f64 	[%rd63+8], %fd16;
	st.local.v2.u32 	[%rd63+16], {%r3, %r76};
	st.local.f64 	[%rd63+24], %fd17;
	add.s32 	%r77, %r35, %r72;
	st.local.u32 	[%rd63+32], %r77;
	st.local.f64 	[%rd63+40], %fd18;
	st.local.v2.u32 	[%rd63+48], {%r1, %r2};
	add.s32 	%r78, %r129, 2;
	st.local.u32 	[%rd63+56], %r78;
	{ // callseq 5, 0
	.param .b64 param0;
	st.param.b64 	[param0], %rd65;
	.param .b64 param1;
	st.param.b64 	[param1], %rd62;
	.param .b32 retval0;
	call.uni (retval0), 
	vprintf, 
	(
	param0, 
	param1
	);
	ld.param.b32 	%r79, [retval0];
	} // callseq 5
	ld.global.f32 	%f87, [%rd3];
	add.s32 	%r81, %r127, 6;
	ld.global.f32 	%f88, [%rd121+8];
	add.s64 	%rd72, %rd71, %rd66;
	ld.global.f32 	%f89, [%rd72];
	fma.rn.f32 	%f90, %f88, %f89, %f87;
	st.global.f32 	[%rd3], %f90;
	cvt.f64.f32 	%fd19, %f90;
	ld.global.f32 	%f91, [%rd121+8];
	cvt.f64.f32 	%fd20, %f91;
	ld.global.f32 	%f92, [%rd72];
	cvt.f64.f32 	%fd21, %f92;
	st.local.u32 	[%rd63], %r3;
	st.local.f64 	[%rd63+8], %fd19;
	st.local.v2.u32 	[%rd63+16], {%r3, %r81};
	st.local.f64 	[%rd63+24], %fd20;
	add.s32 	%r82, %r35, %r77;
	st.local.u32 	[%rd63+32], %r82;
	st.local.f64 	[%rd63+40], %fd21;
	st.local.v2.u32 	[%rd63+48], {%r1, %r2};
	add.s32 	%r83, %r129, 3;
	st.local.u32 	[%rd63+56], %r83;
	{ // callseq 6, 0
	.param .b64 param0;
	st.param.b64 	[param0], %rd65;
	.param .b64 param1;
	st.param.b64 	[param1], %rd62;
	.param .b32 retval0;
	call.uni (retval0), 
	vprintf, 
	(
	param0, 
	param1
	);
	ld.param.b32 	%r84, [retval0];
	} // callseq 6
	ld.global.f32 	%f93, [%rd3];
	add.s32 	%r86, %r127, 7;
	ld.global.f32 	%f94, [%rd121+12];
	add.s64 	%rd73, %rd72, %rd66;
	ld.global.f32 	%f95, [%rd73];
	fma.rn.f32 	%f96, %f94, %f95, %f93;
	st.global.f32 	[%rd3], %f96;
	cvt.f64.f32 	%fd22, %f96;
	ld.global.f32 	%f97, [%rd121+12];
	cvt.f64.f32 	%fd23, %f97;
	ld.global.f32 	%f98, [%rd73];
	cvt.f64.f32 	%fd24, %f98;
	st.local.u32 	[%rd63], %r3;
	st.local.f64 	[%rd63+8], %fd22;
	st.local.v2.u32 	[%rd63+16], {%r3, %r86};
	st.local.f64 	[%rd63+24], %fd23;
	add.s32 	%r87, %r35, %r82;
	st.local.u32 	[%rd63+32], %r87;
	st.local.f64 	[%rd63+40], %fd24;
	st.local.v2.u32 	[%rd63+48], {%r1, %r2};
	add.s32 	%r88, %r129, 4;
	st.local.u32 	[%rd63+56], %r88;
	{ // callseq 7, 0
	.param .b64 param0;
	st.param.b64 	[param0], %rd65;
	.param .b64 param1;
	st.param.b64 	[param1], %rd62;
	.param .b32 retval0;
	call.uni (retval0), 
	vprintf, 
	(
	param0, 
	param1
	);
	ld.param.b32 	%r89, [retval0];
	} // callseq 7
	add.s32 	%r8, %r129, 8;
	add.s32 	%r128, %r128, %r91;
	add.s32 	%r127, %r127, 8;
	add.s64 	%rd121, %rd121, 32;
	add.s32 	%r92, %r129, 5;
	setp.ne.s32 	%p16, %r92, %r131;
	mov.u32 	%r129, %r8;
	@%p16 bra 	$L__BB0_4;
$L__BB0_5:
	and.b32  	%r13, %r34, 7;
	setp.eq.s32 	%p17, %r13, 0;
	@%p17 bra 	$L__BB0_24;
	setp.lt.u32 	%p18, %r13, 4;
	@%p18 bra 	$L__BB0_8;
	ld.param.u64 	%rd119, [_Z11dot_productPfS_S_iiii_param_1];
	ld.param.u64 	%rd116, [_Z11dot_productPfS_S_iiii_param_0];
	ld.global.f32 	%f99, [%rd3];
	mul.lo.s32 	%r93, %r34, %r1;
	add.s32 	%r94, %r131, %r93;
	cvta.to.global.u64 	%rd74, %rd116;
	mul.wide.u32 	%rd75, %r94, 4;
	add.s64 	%rd76, %rd74, %rd75;
	ld.global.f32 	%f100, [%rd76];
	mad.lo.s32 	%r95, %r131, %r35, %r2;
	cvta.to.global.u64 	%rd77, %rd119;
	mul.wide.s32 	%rd78, %r95, 4;
	add.s64 	%rd79, %rd77, %rd78;
	ld.global.f32 	%f101, [%rd79];
	fma.rn.f32 	%f102, %f100, %f101, %f99;
	st.global.f32 	[%rd3], %f102;
	cvt.f64.f32 	%fd25, %f102;
	ld.global.f32 	%f103, [%rd76];
	cvt.f64.f32 	%fd26, %f103;
	ld.global.f32 	%f104, [%rd79];
	cvt.f64.f32 	%fd27, %f104;
	add.u64 	%rd80, %SP, 0;
	add.u64 	%rd81, %SPL, 0;
	st.local.u32 	[%rd81], %r3;
	st.local.f64 	[%rd81+8], %fd25;
	st.local.v2.u32 	[%rd81+16], {%r3, %r94};
	st.local.f64 	[%rd81+24], %fd26;
	st.local.u32 	[%rd81+32], %r95;
	st.local.f64 	[%rd81+40], %fd27;
	st.local.v2.u32 	[%rd81+48], {%r1, %r2};
	st.local.u32 	[%rd81+56], %r131;
	mov.u64 	%rd82, $str;
	cvta.global.u64 	%rd83, %rd82;
	{ // callseq 8, 0
	.param .b64 param0;
	st.param.b64 	[param0], %rd83;
	.param .b64 param1;
	st.param.b64 	[param1], %rd80;
	.param .b32 retval0;
	call.uni (retval0), 
	vprintf, 
	(
	param0, 
	param1
	);
	ld.param.b32 	%r96, [retval0];
	} // callseq 8
	add.s32 	%r98, %r131, 1;
	ld.global.f32 	%f105, [%rd3];
	add.s32 	%r99, %r94, 1;
	cvt.u64.u32 	%rd84, %r93;
	cvt.u64.u32 	%rd85, %r131;
	add.s64 	%rd86, %rd85, %rd84;
	shl.b64 	%rd87, %rd86, 2;
	add.s64 	%rd88, %rd74, %rd87;
	ld.global.f32 	%f106, [%rd88+4];
	add.s32 	%r100, %r95, %r35;
	mul.wide.s32 	%rd89, %r35, 4;
	add.s64 	%rd90, %rd79, %rd89;
	ld.global.f32 	%f107, [%rd90];
	fma.rn.f32 	%f108, %f106, %f107, %f105;
	st.global.f32 	[%rd3], %f108;
	cvt.f64.f32 	%fd28, %f108;
	ld.global.f32 	%f109, [%rd88+4];
	cvt.f64.f32 	%fd29, %f109;
	ld.global.f32 	%f110, [%rd90];
	cvt.f64.f32 	%fd30, %f110;
	st.local.u32 	[%rd81], %r3;
	st.local.f64 	[%rd81+8], %fd28;
	st.local.v2.u32 	[%rd81+16], {%r3, %r99};
	st.local.f64 	[%rd81+24], %fd29;
	st.local.u32 	[%rd81+32], %r100;
	st.local.f64 	[%rd81+40], %fd30;
	st.local.v2.u32 	[%rd81+48], {%r1, %r2};
	st.local.u32 	[%rd81+56], %r98;
	{ // callseq 9, 0
	.param .b64 param0;
	st.param.b64 	[param0], %rd83;
	.param .b64 param1;
	st.param.b64 	[param1], %rd80;
	.param .b32 retval0;
	call.uni (retval0), 
	vprintf, 
	(
	param0, 
	param1
	);
	ld.param.b32 	%r101, [retval0];
	} // callseq 9
	add.s32 	%r103, %r131, 2;
	ld.global.f32 	%f111, [%rd3];
	add.s32 	%r104, %r94, 2;
	ld.global.f32 	%f112, [%rd88+8];
	add.s32 	%r105, %r100, %r35;
	add.s64 	%rd91, %rd90, %rd89;
	ld.global.f32 	%f113, [%rd91];
	fma.rn.f32 	%f114, %f112, %f113, %f111;
	st.global.f32 	[%rd3], %f114;
	cvt.f64.f32 	%fd31, %f114;
	ld.global.f32 	%f115, [%rd88+8];
	cvt.f64.f32 	%fd32, %f115;
	ld.global.f32 	%f116, [%rd91];
	cvt.f64.f32 	%fd33, %f116;
	st.local.u32 	[%rd81], %r3;
	st.local.f64 	[%rd81+8], %fd31;
	st.local.v2.u32 	[%rd81+16], {%r3, %r104};
	st.local.f64 	[%rd81+24], %fd32;
	st.local.u32 	[%rd81+32], %r105;
	st.local.f64 	[%rd81+40], %fd33;
	st.local.v2.u32 	[%rd81+48], {%r1, %r2};
	st.local.u32 	[%rd81+56], %r103;
	{ // callseq 10, 0
	.param .b64 param0;
	st.param.b64 	[param0], %rd83;
	.param .b64 param1;
	st.param.b64 	[param1], %rd80;
	.param .b32 retval0;
	call.uni (retval0), 
	vprintf, 
	(
	param0, 
	param1
	);
	ld.param.b32 	%r106, [retval0];
	} // callseq 10
	add.s32 	%r108, %r131, 3;
	ld.global.f32 	%f117, [%rd3];
	add.s32 	%r109, %r94, 3;
	ld.global.f32 	%f118, [%rd88+12];
	add.s32 	%r110, %r105, %r35;
	add.s64 	%rd92, %rd91, %rd89;
	ld.global.f32 	%f119, [%rd92];
	fma.rn.f32 	%f120, %f118, %f119, %f117;
	st.global.f32 	[%rd3], %f120;
	cvt.f64.f32 	%fd34, %f120;
	ld.global.f32 	%f121, [%rd88+12];
	cvt.f64.f32 	%fd35, %f121;
	ld.global.f32 	%f122, [%rd92];
	cvt.f64.f32 	%fd36, %f122;
	st.local.u32 	[%rd81], %r3;
	st.local.f64 	[%rd81+8], %fd34;
	st.local.v2.u32 	[%rd81+16], {%r3, %r109};
	st.local.f64 	[%rd81+24], %fd35;
	st.local.u32 	[%rd81+32], %r110;
	st.local.f64 	[%rd81+40], %fd36;
	st.local.v2.u32 	[%rd81+48], {%r1, %r2};
	st.local.u32 	[%rd81+56], %r108;
	{ // callseq 11, 0
	.param .b64 param0;
	st.param.b64 	[param0], %rd83;
	.param .b64 param1;
	st.param.b64 	[param1], %rd80;
	.param .b32 retval0;
	call.uni (retval0), 
	vprintf, 
	(
	param0, 
	param1
	);
	ld.param.b32 	%r111, [retval0];
	} // callseq 11
	add.s32 	%r131, %r131, 4;
$L__BB0_8:
	and.b32  	%r16, %r34, 3;
	setp.eq.s32 	%p19, %r16, 0;
	@%p19 bra 	$L__BB0_24;
	ld.param.u64 	%rd120, [_Z11dot_productPfS_S_iiii_param_1];
	ld.param.u64 	%rd117, [_Z11dot_productPfS_S_iiii_param_0];
	mul.lo.s32 	%r17, %r34, %r1;
	cvta.to.global.u64 	%rd7, %rd120;
	cvta.to.global.u64 	%rd8, %rd117;
	setp.eq.s32 	%p20, %r16, 1;
	@%p20 bra 	$L__BB0_11;
	ld.global.f32 	%f123, [%rd3];
	add.s32 	%r113, %r131, %r17;
	mul.wide.u32 	%rd93, %r113, 4;
	add.s64 	%rd94, %rd8, %rd93;
	ld.global.f32 	%f124, [%rd94];
	mad.lo.s32 	%r114, %r131, %r35, %r2;
	mul.wide.s32 	%rd95, %r114, 4;
	add.s64 	%rd96, %rd7, %rd95;
	ld.global.f32 	%f125, [%rd96];
	fma.rn.f32 	%f126, %f124, %f125, %f123;
	st.global.f32 	[%rd3], %f126;
	cvt.f64.f32 	%fd37, %f126;
	ld.global.f32 	%f127, [%rd94];
	cvt.f64.f32 	%fd38, %f127;
	ld.global.f32 	%f128, [%rd96];
	cvt.f64.f32 	%fd39, %f128;
	add.u64 	%rd97, %SP, 0;
	add.u64 	%rd98, %SPL, 0;
	st.local.u32 	[%rd98], %r3;
	st.local.f64 	[%rd98+8], %fd37;
	st.local.v2.u32 	[%rd98+16], {%r3, %r113};
	st.local.f64 	[%rd98+24], %fd38;
	st.local.u32 	[%rd98+32], %r114;
	st.local.f64 	[%rd98+40], %fd39;
	st.local.v2.u32 	[%rd98+48], {%r1, %r2};
	st.local.u32 	[%rd98+56], %r131;
	mov.u64 	%rd99, $str;
	cvta.global.u64 	%rd100, %rd99;
	{ // callseq 12, 0
	.param .b64 param0;
	st.param.b64 	[param0], %rd100;
	.param .b64 param1;
	st.param.b64 	[param1], %rd97;
	.param .b32 retval0;
	call.uni (retval0), 
	vprintf, 
	(
	param0, 
	param1
	);
	ld.param.b32 	%r115, [retval0];
	} // callseq 12
	add.s32 	%r117, %r131, 1;
	ld.global.f32 	%f129, [%rd3];
	add.s32 	%r118, %r113, 1;
	cvt.u64.u32 	%rd101, %r17;
	cvt.u64.u32 	%rd102, %r131;
	add.s64 	%rd103, %rd102, %rd101;
	shl.b64 	%rd104, %rd103, 2;
	add.s64 	%rd105, %rd8, %rd104;
	ld.global.f32 	%f130, [%rd105+4];
	add.s32 	%r119, %r114, %r35;
	mul.wide.s32 	%rd106, %r35, 4;
	add.s64 	%rd107, %rd96, %rd106;
	ld.global.f32 	%f131, [%rd107];
	fma.rn.f32 	%f132, %f130, %f131, %f129;
	st.global.f32 	[%rd3], %f132;
	cvt.f64.f32 	%fd40, %f132;
	ld.global.f32 	%f133, [%rd105+4];
	cvt.f64.f32 	%fd41, %f133;
	ld.global.f32 	%f134, [%rd107];
	cvt.f64.f32 	%fd42, %f134;
	st.local.u32 	[%rd98], %r3;
	st.local.f64 	[%rd98+8], %fd40;
	st.local.v2.u32 	[%rd98+16], {%r3, %r118};
	st.local.f64 	[%rd98+24], %fd41;
	st.local.u32 	[%rd98+32], %r119;
	st.local.f64 	[%rd98+40], %fd42;
	st.local.v2.u32 	[%rd98+48], {%r1, %r2};
	st.local.u32 	[%rd98+56], %r117;
	{ // callseq 13, 0
	.param .b64 param0;
	st.param.b64 	[param0], %rd100;
	.param .b64 param1;
	st.param.b64 	[param1], %rd97;
	.param .b32 retval0;
	call.uni (retval0), 
	vprintf, 
	(
	param0, 
	param1
	);
	ld.param.b32 	%r120, [retval0];
	} // callseq 13
	add.s32 	%r131, %r131, 2;
$L__BB0_11:
	and.b32  	%r122, %r34, 1;
	setp.eq.b32 	%p21, %r122, 1;
	not.pred 	%p22, %p21;
	@%p22 bra 	$L__BB0_24;
	ld.global.f32 	%f135, [%rd3];
	add.s32 	%r123, %r131, %r17;
	mul.wide.u32 	%rd108, %r123, 4;
	add.s64 	%rd109, %rd8, %rd108;
	ld.global.f32 	%f136, [%rd109];
	mad.lo.s32 	%r124, %r131, %r35, %r2;
	mul.wide.s32 	%rd110, %r124, 4;
	add.s64 	%rd111, %rd7, %rd110;
	ld.global.f32 	%f137, [%rd111];
	fma.rn.f32 	%f138, %f136, %f137, %f135;
	st.global.f32 	[%rd3], %f138;
	cvt.f64.f32 	%fd43, %f138;
	ld.global.f32 	%f139, [%rd109];
	cvt.f64.f32 	%fd44, %f139;
	ld.global.f32 	%f140, [%rd111];
	cvt.f64.f32 	%fd45, %f140;
	add.u64 	%rd112, %SP, 0;
	add.u64 	%rd113, %SPL, 0;
	st.local.u32 	[%rd113], %r3;
	st.local.f64 	[%rd113+8], %fd43;
	st.local.v2.u32 	[%rd113+16], {%r3, %r123};
	st.local.f64 	[%rd113+24], %fd44;
	st.local.u32 	[%rd113+32], %r124;
	st.local.f64 	[%rd113+40], %fd45;
	st.local.v2.u32 	[%rd113+48], {%r1, %r2};
	st.local.u32 	[%rd113+56], %r131;
	mov.u64 	%rd114, $str;
	cvta.global.u64 	%rd115, %rd114;
	{ // callseq 14, 0
	.param .b64 param0;
	st.param.b64 	[param0], %rd115;
	.param .b64 param1;
	st.param.b64 	[param1], %rd112;
	.param .b32 retval0;
	call.uni (retval0), 
	vprintf, 
	(
	param0, 
	param1
	);
	ld.param.b32 	%r125, [retval0];
	} // callseq 14
	bra.uni 	$L__BB0_24;
$L__BB0_13:
	and.b32  	%r20, %r34, 7;
	setp.lt.u32 	%p7, %r34, 8;
	mov.b32 	%r136, 0;
	@%p7 bra 	$L__BB0_16;
	and.b32  	%r136, %r34, 2147483640;
	ld.global.f32 	%f141, [%rd3];
	neg.s32 	%r134, %r136;
	shl.b32 	%r23, %r35, 3;
	mul.wide.u32 	%rd17, %r127, 4;
	add.s64 	%rd18, %rd17, %rd2;
	add.s64 	%rd122, %rd18, 16;
	mul.wide.s32 	%rd21, %r35, 4;
	mov.u32 	%r133, %r2;
$L__BB0_15:
	.pragma "nounroll";
	ld.global.f32 	%f4, [%rd122+-16];
	mul.wide.s32 	%rd19, %r133, 4;
	add.s64 	%rd20, %rd1, %rd19;
	ld.global.f32 	%f5, [%rd20];
	fma.rn.f32 	%f6, %f4, %f5, %f141;
	st.global.f32 	[%rd3], %f6;
	ld.global.f32 	%f7, [%rd122+-12];
	add.s64 	%rd22, %rd20, %rd21;
	ld.global.f32 	%f8, [%rd22];
	fma.rn.f32 	%f9, %f7, %f8, %f6;
	st.global.f32 	[%rd3], %f9;
	ld.global.f32 	%f10, [%rd122+-8];
	add.s64 	%rd23, %rd22, %rd21;
	ld.global.f32 	%f11, [%rd23];
	fma.rn.f32 	%f12, %f10, %f11, %f9;
	st.global.f32 	[%rd3], %f12;
	ld.global.f32 	%f13, [%rd122+-4];
	add.s64 	%rd24, %rd23, %rd21;
	ld.global.f32 	%f14, [%rd24];
	fma.rn.f32 	%f15, %f13, %f14, %f12;
	st.global.f32 	[%rd3], %f15;
	ld.global.f32 	%f16, [%rd122];
	add.s64 	%rd25, %rd24, %rd21;
	ld.global.f32 	%f17, [%rd25];
	fma.rn.f32 	%f18, %f16, %f17, %f15;
	st.global.f32 	[%rd3], %f18;
	ld.global.f32 	%f19, [%rd122+4];
	add.s64 	%rd26, %rd25, %rd21;
	ld.global.f32 	%f20, [%rd26];
	fma.rn.f32 	%f21, %f19, %f20, %f18;
	st.global.f32 	[%rd3], %f21;
	ld.global.f32 	%f22, [%rd122+8];
	add.s64 	%rd27, %rd26, %rd21;
	ld.global.f32 	%f23, [%rd27];
	fma.rn.f32 	%f24, %f22, %f23, %f21;
	st.global.f32 	[%rd3], %f24;
	ld.global.f32 	%f25, [%rd122+12];
	add.s64 	%rd28, %rd27, %rd21;
	ld.global.f32 	%f26, [%rd28];
	fma.rn.f32 	%f141, %f25, %f26, %f24;
	st.global.f32 	[%rd3], %f141;
	add.s32 	%r134, %r134, 8;
	add.s32 	%r133, %r133, %r23;
	add.s64 	%rd122, %rd122, 32;
	setp.ne.s32 	%p8, %r134, 0;
	@%p8 bra 	$L__BB0_15;
$L__BB0_16:
	setp.eq.s32 	%p9, %r20, 0;
	@%p9 bra 	$L__BB0_24;
	and.b32  	%r29, %r34, 3;
	setp.lt.u32 	%p10, %r20, 4;
	@%p10 bra 	$L__BB0_19;
	ld.global.f32 	%f27, [%rd3];
	add.s32 	%r45, %r136, %r127;
	mul.wide.u32 	%rd29, %r45, 4;
	add.s64 	%rd30, %rd2, %rd29;
	ld.global.f32 	%f28, [%rd30];
	mad.lo.s32 	%r46, %r136, %r35, %r2;
	mul.wide.s32 	%rd31, %r46, 4;
	add.s64 	%rd32, %rd1, %rd31;
	ld.global.f32 	%f29, [%rd32];
	fma.rn.f32 	%f30, %f28, %f29, %f27;
	st.global.f32 	[%rd3], %f30;
	cvt.u64.u32 	%rd33, %r127;
	cvt.u64.u32 	%rd34, %r136;
	add.s64 	%rd35, %rd34, %rd33;
	shl.b64 	%rd36, %rd35, 2;
	add.s64 	%rd37, %rd2, %rd36;
	ld.global.f32 	%f31, [%rd37+4];
	mul.wide.s32 	%rd38, %r35, 4;
	add.s64 	%rd39, %rd32, %rd38;
	ld.global.f32 	%f32, [%rd39];
	fma.rn.f32 	%f33, %f31, %f32, %f30;
	st.global.f32 	[%rd3], %f33;
	ld.global.f32 	%f34, [%rd37+8];
	add.s64 	%rd40, %rd39, %rd38;
	ld.global.f32 	%f35, [%rd40];
	fma.rn.f32 	%f36, %f34, %f35, %f33;
	st.global.f32 	[%rd3], %f36;
	ld.global.f32 	%f37, [%rd37+12];
	add.s64 	%rd41, %rd40, %rd38;
	ld.global.f32 	%f38, [%rd41];
	fma.rn.f32 	%f39, %f37, %f38, %f36;
	st.global.f32 	[%rd3], %f39;
	add.s32 	%r136, %r136, 4;
$L__BB0_19:
	setp.eq.s32 	%p11, %r29, 0;
	@%p11 bra 	$L__BB0_24;
	setp.eq.s32 	%p12, %r29, 1;
	@%p12 bra 	$L__BB0_22;
	ld.global.f32 	%f40, [%rd3];
	add.s32 	%r47, %r136, %r127;
	mul.wide.u32 	%rd42, %r47, 4;
	add.s64 	%rd43, %rd2, %rd42;
	ld.global.f32 	%f41, [%rd43];
	mad.lo.s32 	%r48, %r136, %r35, %r2;
	mul.wide.s32 	%rd44, %r48, 4;
	add.s64 	%rd45, %rd1, %rd44;
	ld.global.f32 	%f42, [%rd45];
	fma.rn.f32 	%f43, %f41, %f42, %f40;
	st.global.f32 	[%rd3], %f43;
	cvt.u64.u32 	%rd46, %r127;
	cvt.u64.u32 	%rd47, %r136;
	add.s64 	%rd48, %rd47, %rd46;
	shl.b64 	%rd49, %rd48, 2;
	add.s64 	%rd50, %rd2, %rd49;
	ld.global.f32 	%f44, [%rd50+4];
	mul.wide.s32 	%rd51, %r35, 4;
	add.s64 	%rd52, %rd45, %rd51;
	ld.global.f32 	%f45, [%rd52];
	fma.rn.f32 	%f46, %f44, %f45, %f43;
	st.global.f32 	[%rd3], %f46;
	add.s32 	%r136, %r136, 2;
$L__BB0_22:
	and.b32  	%r49, %r34, 1;
	setp.eq.b32 	%p13, %r49, 1;
	not.pred 	%p14, %p13;
	@%p14 bra 	$L__BB0_24;
	ld.global.f32 	%f47, [%rd3];
	add.s32 	%r50, %r136, %r127;
	mul.wide.u32 	%rd53, %r50, 4;
	add.s64 	%rd54, %rd2, %rd53;
	ld.global.f32 	%f48, [%rd54];
	mad.lo.s32 	%r51, %r136, %r35, %r2;
	mul.wide.s32 	%rd55, %r51, 4;
	add.s64 	%rd56, %rd1, %rd55;
	ld.global.f32 	%f49, [%rd56];
	fma.rn.f32 	%f50, %f48, %f49, %f47;
	st.global.f32 	[%rd3], %f50;
$L__BB0_24:
	ret;

}
	// .globl	_Z29dot_product_grid_stride_loopsPfS_S_iiii
.visible .entry _Z29dot_product_grid_stride_loopsPfS_S_iiii(
	.param .u64 .ptr .align 1 _Z29dot_product_grid_stride_loopsPfS_S_iiii_param_0,
	.param .u64 .ptr .align 1 _Z29dot_product_grid_stride_loopsPfS_S_iiii_param_1,
	.param .u64 .ptr .align 1 _Z29dot_product_grid_stride_loopsPfS_S_iiii_param_2,
	.param .u32 _Z29dot_product_grid_stride_loopsPfS_S_iiii_param_3,
	.param .u32 _Z29dot_product_grid_stride_loopsPfS_S_iiii_param_4,
	.param .u32 _Z29dot_product_grid_stride_loopsPfS_S_iiii_param_5,
	.param .u32 _Z29dot_product_grid_stride_loopsPfS_S_iiii_param_6
)
{
	.local .align 8 .b8 	__local_depot1[64];
	.reg .b64 	%SP;
	.reg .b64 	%SPL;
	.reg .pred 	%p<25>;
	.reg .b32 	%r<155>;
	.reg .b32 	%f<142>;
	.reg .b64 	%rd<85>;
	.reg .b64 	%fd<46>;

	mov.u64 	%SPL, __local_depot1;
	cvta.local.u64 	%SP, %SPL;
	ld.param.u64 	%rd7, [_Z29dot_product_grid_stride_loopsPfS_S_iiii_param_0];
	ld.param.u64 	%rd8, [_Z29dot_product_grid_stride_loopsPfS_S_iiii_param_1];
	ld.param.u64 	%rd9, [_Z29dot_product_grid_stride_loopsPfS_S_iiii_param_2];
	ld.param.u32 	%r44, [_Z29dot_product_grid_stride_loopsPfS_S_iiii_param_3];
	ld.param.u32 	%r45, [_Z29dot_product_grid_stride_loopsPfS_S_iiii_param_4];
	ld.param.u32 	%r46, [_Z29dot_product_grid_stride_loopsPfS_S_iiii_param_5];
	ld.param.u32 	%r47, [_Z29dot_product_grid_stride_loopsPfS_S_iiii_param_6];
	cvta.to.global.u64 	%rd1, %rd8;
	cvta.to.global.u64 	%rd2, %rd7;
	cvta.to.global.u64 	%rd3, %rd9;
	add.u64 	%rd10, %SP, 0;
	add.u64 	%rd4, %SPL, 0;
	mov.u32 	%r48, %tid.y;
	mov.u32 	%r49, %ctaid.y;
	mov.u32 	%r1, %ntid.y;
	mad.lo.s32 	%r141, %r49, %r1, %r48;
	setp.ge.s32 	%p1, %r141, %r44;
	@%p1 bra 	$L__BB1_22;
	mov.u32 	%r50, %tid.x;
	mov.u32 	%r51, %ctaid.x;
	mov.u32 	%r52, %ntid.x;
	mad.lo.s32 	%r3, %r51, %r52, %r50;
	setp.lt.s32 	%p2, %r45, 1;
	mov.u32 	%r53, %nctaid.x;
	mul.lo.s32 	%r4, %r52, %r53;
	mov.u32 	%r54, %nctaid.y;
	mul.lo.s32 	%r5, %r1, %r54;
	@%p2 bra 	$L__BB1_22;
	setp.lt.s32 	%p3, %r47, 3;
	@%p3 bra 	$L__BB1_19;
	and.b32  	%r6, %r45, 7;
	and.b32  	%r7, %r45, 2147483640;
	shl.b32 	%r8, %r46, 3;
	mov.u64 	%rd82, $str;
	mul.wide.s32 	%rd76, %r46, 4;
$L__BB1_4:
	setp.lt.s32 	%p14, %r3, %r46;
	@%p14 bra 	$L__BB1_6;
$L__BB1_5:
	add.s32 	%r141, %r141, %r5;
	setp.lt.s32 	%p24, %r141, %r44;
	@%p24 bra 	$L__BB1_4;
	bra.uni 	$L__BB1_22;
$L__BB1_6:
	mul.lo.s32 	%r11, %r141, %r45;
	mov.u32 	%r142, %r3;
$L__BB1_7:
	setp.lt.u32 	%p15, %r45, 8;
	mad.lo.s32 	%r13, %r141, %r46, %r142;
	mul.wide.s32 	%rd42, %r13, 4;
	add.s64 	%rd5, %rd3, %rd42;
	mov.b32 	%r147, 0;
	@%p15 bra 	$L__BB1_10;
	mov.b32 	%r145, 3;
	mov.u32 	%r143, %r11;
	mov.u32 	%r144, %r142;
$L__BB1_9:
	.pragma "nounroll";
	add.s32 	%r68, %r145, -3;
	mul.wide.s32 	%rd43, %r143, 4;
	add.s64 	%rd44, %rd2, %rd43;
	ld.global.f32 	%f51, [%rd5];
	ld.global.f32 	%f52, [%rd44];
	mul.wide.s32 	%rd45, %r144, 4;
	add.s64 	%rd46, %rd1, %rd45;
	ld.global.f32 	%f53, [%rd46];
	fma.rn.f32 	%f54, %f52, %f53, %f51;
	st.global.f32 	[%rd5], %f54;
	cvt.f64.f32 	%fd1, %f54;
	ld.global.f32 	%f55, [%rd44];
	cvt.f64.f32 	%fd2, %f55;
	ld.global.f32 	%f56, [%rd46];
	cvt.f64.f32 	%fd3, %f56;
	st.local.u32 	[%rd4], %r13;
	st.local.f64 	[%rd4+8], %fd1;
	st.local.v2.u32 	[%rd4+16], {%r13, %r143};
	st.local.f64 	[%rd4+24], %fd2;
	st.local.u32 	[%rd4+32], %r144;
	st.local.f64 	[%rd4+40], %fd3;
	st.local.v2.u32 	[%rd4+48], {%r141, %r142};
	st.local.u32 	[%rd4+56], %r68;
	mov.u64 	%rd47, $str;
	cvta.global.u64 	%rd48, %rd47;
	add.u64 	%rd49, %SP, 0;
	{ // callseq 15, 0
	.param .b64 param0;
	st.param.b64 	[param0], %rd48;
	.param .b64 param1;
	st.param.b64 	[param1], %rd49;
	.param .b32 retval0;
	call.uni (retval0), 
	vprintf, 
	(
	param0, 
	param1
	);
	ld.param.b32 	%r69, [retval0];
	} // callseq 15
	ld.global.f32 	%f57, [%rd5];
	add.s32 	%r71, %r143, 1;
	ld.global.f32 	%f58, [%rd44+4];
	mul.wide.s32 	%rd50, %r46, 4;
	add.s64 	%rd51, %rd46, %rd50;
	ld.global.f32 	%f59, [%rd51];
	fma.rn.f32 	%f60, %f58, %f59, %f57;
	st.global.f32 	[%rd5], %f60;
	cvt.f64.f32 	%fd4, %f60;
	ld.global.f32 	%f61, [%rd44+4];
	cvt.f64.f32 	%fd5, %f61;
	ld.global.f32 	%f62, [%rd51];
	cvt.f64.f32 	%fd6, %f62;
	st.local.u32 	[%rd4], %r13;
	st.local.f64 	[%rd4+8], %fd4;
	st.local.v2.u32 	[%rd4+16], {%r13, %r71};
	st.local.f64 	[%rd4+24], %fd5;
	add.s32 	%r72, %r46, %r144;
	st.local.u32 	[%rd4+32], %r72;
	st.local.f64 	[%rd4+40], %fd6;
	st.local.v2.u32 	[%rd4+48], {%r141, %r142};
	add.s32 	%r73, %r145, -2;
	st.local.u32 	[%rd4+56], %r73;
	{ // callseq 16, 0
	.param .b64 param0;
	st.param.b64 	[param0], %rd48;
	.param .b64 param1;
	st.param.b64 	[param1], %rd49;
	.param .b32 retval0;
	call.uni (retval0), 
	vprintf, 
	(
	param0, 
	param1
	);
	ld.param.b32 	%r74, [retval0];
	} // callseq 16
	ld.global.f32 	%f63, [%rd5];
	add.s32 	%r76, %r143, 2;
	ld.global.f32 	%f64, [%rd44+8];
	add.s64 	%rd52, %rd51, %rd50;
	ld.global.f32 	%f65, [%rd52];
	fma.rn.f32 	%f66, %f64, %f65, %f63;
	st.global.f32 	[%rd5], %f66;
	cvt.f64.f32 	%fd7, %f66;
	ld.global.f32 	%f67, [%rd44+8];
	cvt.f64.f32 	%fd8, %f67;
	ld.global.f32 	%f68, [%rd52];
	cvt.f64.f32 	%fd9, %f68;
	st.local.u32 	[%rd4], %r13;
	st.local.f64 	[%rd4+8], %fd7;
	st.local.v2.u32 	[%rd4+16], {%r13, %r76};
	st.local.f64 	[%rd4+24], %fd8;
	add.s32 	%r77, %r46, %r72;
	st.local.u32 	[%rd4+32], %r77;
	st.local.f64 	[%rd4+40], %fd9;
	st.local.v2.u32 	[%rd4+48], {%r141, %r142};
	add.s32 	%r78, %r145, -1;
	st.local.u32 	[%rd4+56], %r78;
	{ // callseq 17, 0
	.param .b64 param0;
	st.param.b64 	[param0], %rd48;
	.param .b64 param1;
	st.param.b64 	[param1], %rd49;
	.param .b32 retval0;
	call.uni (retval0), 
	vprintf, 
	(
	param0, 
	param1
	);
	ld.param.b32 	%r79, [retval0];
	} // callseq 17
	ld.global.f32 	%f69, [%rd5];
	add.s32 	%r81, %r143, 3;
	ld.global.f32 	%f70, [%rd44+12];
	add.s64 	%rd53, %rd52, %rd50;
	ld.global.f32 	%f71, [%rd53];
	fma.rn.f32 	%f72, %f70, %f71, %f69;
	st.global.f32 	[%rd5], %f72;
	cvt.f64.f32 	%fd10, %f72;
	ld.global.f32 	%f73, [%rd44+12];
	cvt.f64.f32 	%fd11, %f73;
	ld.global.f32 	%f74, [%rd53];
	cvt.f64.f32 	%fd12, %f74;
	st.local.u32 	[%rd4], %r13;
	st.local.f64 	[%rd4+8], %fd10;
	st.local.v2.u32 	[%rd4+16], {%r13, %r81};
	st.local.f64 	[%rd4+24], %fd11;
	add.s32 	%r82, %r46, %r77;
	st.local.u32 	[%rd4+32], %r82;
	st.local.f64 	[%rd4+40], %fd12;
	st.local.v2.u32 	[%rd4+48], {%r141, %r142};
	st.local.u32 	[%rd4+56], %r145;
	{ // callseq 18, 0
	.param .b64 param0;
	st.param.b64 	[param0], %rd48;
	.param .b64 param1;
	st.param.b64 	[param1], %rd49;
	.param .b32 retval0;
	call.uni (retval0), 
	vprintf, 
	(
	param0, 
	param1
	);
	ld.param.b32 	%r83, [retval0];
	} // callseq 18
	ld.global.f32 	%f75, [%rd5];
	add.s32 	%r85, %r143, 4;
	ld.global.f32 	%f76, [%rd44+16];
	add.s64 	%rd54, %rd53, %rd50;
	ld.global.f32 	%f77, [%rd54];
	fma.rn.f32 	%f78, %f76, %f77, %f75;
	st.global.f32 	[%rd5], %f78;
	cvt.f64.f32 	%fd13, %f78;
	ld.global.f32 	%f79, [%rd44+16];
	cvt.f64.f32 	%fd14, %f79;
	ld.global.f32 	%f80, [%rd54];
	cvt.f64.f32 	%fd15, %f80;
	st.local.u32 	[%rd4], %r13;
	st.local.f64 	[%rd4+8], %fd13;
	st.local.v2.u32 	[%rd4+16], {%r13, %r85};
	st.local.f64 	[%rd4+24], %fd14;
	add.s32 	%r86, %r46, %r82;
	st.local.u32 	[%rd4+32], %r86;
	st.local.f64 	[%rd4+40], %fd15;
	st.local.v2.u32 	[%rd4+48], {%r141, %r142};
	add.s32 	%r87, %r145, 1;
	st.local.u32 	[%rd4+56], %r87;
	{ // callseq 19, 0
	.param .b64 param0;
	st.param.b64 	[param0], %rd48;
	.param .b64 param1;
	st.param.b64 	[param1], %rd49;
	.param .b32 retval0;
	call.uni (retval0), 
	vprintf, 
	(
	param0, 
	param1
	);
	ld.param.b32 	%r88, [retval0];
	} // callseq 19
	ld.global.f32 	%f81, [%rd5];
	add.s32 	%r90, %r143, 5;
	ld.global.f32 	%f82, [%rd44+20];
	add.s64 	%rd55, %rd54, %rd50;
	ld.global.f32 	%f83, [%rd55];
	fma.rn.f32 	%f84, %f82, %f83, %f81;
	st.global.f32 	[%rd5], %f84;
	cvt.f64.f32 	%fd16, %f84;
	ld.global.f32 	%f85, [%rd44+20];
	cvt.f64.f32 	%fd17, %f85;
	ld.global.f32 	%f86, [%rd55];
	cvt.f64.f32 	%fd18, %f86;
	st.local.u32 	[%rd4], %r13;
	st.local.f64 	[%rd4+8], %fd16;
	st.local.v2.u32 	[%rd4+16], {%r13, %r90};
	st.local.f64 	[%rd4+24], %fd17;
	add.s32 	%r91, %r46, %r86;
	st.local.u32 	[%rd4+32], %r91;
	st.local.f64 	[%rd4+40], %fd18;
	st.local.v2.u32 	[%rd4+48], {%r141, %r142};
	add.s32 	%r92, %r145, 2;
	st.local.u32 	[%rd4+56], %r92;
	{ // callseq 20, 0
	.param .b64 param0;
	st.param.b64 	[param0], %rd48;
	.param .b64 param1;
	st.param.b64 	[param1], %rd49;
	.param .b32 retval0;
	call.uni (retval0), 
	vprintf, 
	(
	param0, 
	param1
	);
	ld.param.b32 	%r93, [retval0];
	} // callseq 20
	ld.global.f32 	%f87, [%rd5];
	add.s32 	%r95, %r143, 6;
	ld.global.f32 	%f88, [%rd44+24];
	add.s64 	%rd56, %rd55, %rd50;
	ld.global.f32 	%f89, [%rd56];
	fma.rn.f32 	%f90, %f88, %f89, %f87;
	st.global.f32 	[%rd5], %f90;
	cvt.f64.f32 	%fd19, %f90;
	ld.global.f32 	%f91, [%rd44+24];
	cvt.f64.f32 	%fd20, %f91;
	ld.global.f32 	%f92, [%rd56];
	cvt.f64.f32 	%fd21, %f92;
	st.local.u32 	[%rd4], %r13;
	st.local.f64 	[%rd4+8], %fd19;
	st.local.v2.u32 	[%rd4+16], {%r13, %r95};
	st.local.f64 	[%rd4+24], %fd20;
	add.s32 	%r96, %r46, %r91;
	st.local.u32 	[%rd4+32], %r96;
	st.local.f64 	[%rd4+40], %fd21;
	st.local.v2.u32 	[%rd4+48], {%r141, %r142};
	add.s32 	%r97, %r145, 3;
	st.local.u32 	[%rd4+56], %r97;
	{ // callseq 21, 0
	.param .b64 param0;
	st.param.b64 	[param0], %rd48;
	.param .b64 param1;
	st.param.b64 	[param1], %rd49;
	.param .b32 retval0;
	call.uni (retval0), 
	vprintf, 
	(
	param0, 
	param1
	);
	ld.param.b32 	%r98, [retval0];
	} // callseq 21
	ld.global.f32 	%f93, [%rd5];
	add.s32 	%r100, %r143, 7;
	ld.global.f32 	%f94, [%rd44+28];
	add.s64 	%rd57, %rd56, %rd50;
	ld.global.f32 	%f95, [%rd57];
	fma.rn.f32 	%f96, %f94, %f95, %f93;
	st.global.f32 	[%rd5], %f96;
	cvt.f64.f32 	%fd22, %f96;
	ld.global.f32 	%f97, [%rd44+28];
	cvt.f64.f32 	%fd23, %f97;
	ld.global.f32 	%f98, [%rd57];
	cvt.f64.f32 	%fd24, %f98;
	st.local.u32 	[%rd4], %r13;
	st.local.f64 	[%rd4+8], %fd22;
	st.local.v2.u32 	[%rd4+16], {%r13, %r100};
	st.local.f64 	[%rd4+24], %fd23;
	add.s32 	%r101, %r46, %r96;
	st.local.u32 	[%rd4+32], %r101;
	st.local.f64 	[%rd4+40], %fd24;
	st.local.v2.u32 	[%rd4+48], {%r141, %r142};
	add.s32 	%r102, %r145, 4;
	st.local.u32 	[%rd4+56], %r102;
	{ // callseq 22, 0
	.param .b64 param0;
	st.param.b64 	[param0], %rd48;
	.param .b64 param1;
	st.param.b64 	[param1], %rd49;
	.param .b32 retval0;
	call.uni (retval0), 
	vprintf, 
	(
	param0, 
	param1
	);
	ld.param.b32 	%r103, [retval0];
	} // callseq 22
	add.s32 	%r17, %r145, 8;
	add.s32 	%r144, %r144, %r8;
	add.s32 	%r143, %r143, 8;
	add.s32 	%r105, %r145, 5;
	setp.ne.s32 	%p16, %r105, %r7;
	mov.u32 	%r145, %r17;
	mov.u32 	%r147, %r7;
	@%p16 bra 	$L__BB1_9;
$L__BB1_10:
	setp.eq.s32 	%p17, %r6, 0;
	@%p17 bra 	$L__BB1_18;
	add.s32 	%r106, %r6, -1;
	setp.lt.u32 	%p18, %r106, 3;
	@%p18 bra 	$L__BB1_13;
	ld.global.f32 	%f99, [%rd5];
	add.s32 	%r107, %r147, %r11;
	mul.wide.s32 	%rd58, %r107, 4;
	add.s64 	%rd59, %rd2, %rd58;
	ld.global.f32 	%f100, [%rd59];
	mad.lo.s32 	%r108, %r147, %r46, %r142;
	mul.wide.s32 	%rd60, %r108, 4;
	add.s64 	%rd61, %rd1, %rd60;
	ld.global.f32 	%f101, [%rd61];
	fma.rn.f32 	%f102, %f100, %f101, %f99;
	st.global.f32 	[%rd5], %f102;
	cvt.f64.f32 	%fd25, %f102;
	ld.global.f32 	%f103, [%rd59];
	cvt.f64.f32 	%fd26, %f103;
	ld.global.f32 	%f104, [%rd61];
	cvt.f64.f32 	%fd27, %f104;
	st.local.u32 	[%rd4], %r13;
	st.local.f64 	[%rd4+8], %fd25;
	st.local.v2.u32 	[%rd4+16], {%r13, %r107};
	st.local.f64 	[%rd4+24], %fd26;
	st.local.u32 	[%rd4+32], %r108;
	st.local.f64 	[%rd4+40], %fd27;
	st.local.v2.u32 	[%rd4+48], {%r141, %r142};
	st.local.u32 	[%rd4+56], %r147;
	mov.u64 	%rd62, $str;
	cvta.global.u64 	%rd63, %rd62;
	add.u64 	%rd64, %SP, 0;
	{ // callseq 23, 0
	.param .b64 param0;
	st.param.b64 	[param0], %rd63;
	.param .b64 param1;
	st.param.b64 	[param1], %rd64;
	.param .b32 retval0;
	call.uni (retval0), 
	vprintf, 
	(
	param0, 
	param1
	);
	ld.param.b32 	%r109, [retval0];
	} // callseq 23
	add.s32 	%r111, %r147, 1;
	ld.global.f32 	%f105, [%rd5];
	add.s32 	%r112, %r107, 1;
	ld.global.f32 	%f106, [%rd59+4];
	add.s32 	%r113, %r108, %r46;
	mul.wide.s32 	%rd65, %r46, 4;
	add.s64 	%rd66, %rd61, %rd65;
	ld.global.f32 	%f107, [%rd66];
	fma.rn.f32 	%f108, %f106, %f107, %f105;
	st.global.f32 	[%rd5], %f108;
	cvt.f64.f32 	%fd28, %f108;
	ld.global.f32 	%f109, [%rd59+4];
	cvt.f64.f32 	%fd29, %f109;
	ld.global.f32 	%f110, [%rd66];
	cvt.f64.f32 	%fd30, %f110;
	st.local.u32 	[%rd4], %r13;
	st.local.f64 	[%rd4+8], %fd28;
	st.local.v2.u32 	[%rd4+16], {%r13, %r112};
	st.local.f64 	[%rd4+24], %fd29;
	st.local.u32 	[%rd4+32], %r113;
	st.local.f64 	[%rd4+40], %fd30;
	st.local.v2.u32 	[%rd4+48], {%r141, %r142};
	st.local.u32 	[%rd4+56], %r111;
	{ // callseq 24, 0
	.param .b64 param0;
	st.param.b64 	[param0], %rd63;
	.param .b64 param1;
	st.param.b64 	[param1], %rd64;
	.param .b32 retval0;
	call.uni (retval0), 
	vprintf, 
	(
	param0, 
	param1
	);
	ld.param.b32 	%r114, [retval0];
	} // callseq 24
	add.s32 	%r116, %r147, 2;
	ld.global.f32 	%f111, [%rd5];
	add.s32 	%r117, %r107, 2;
	ld.global.f32 	%f112, [%rd59+8];
	add.s32 	%r118, %r113, %r46;
	add.s64 	%rd67, %rd66, %rd65;
	ld.global.f32 	%f113, [%rd67];
	fma.rn.f32 	%f114, %f112, %f113, %f111;
	st.global.f32 	[%rd5], %f114;
	cvt.f64.f32 	%fd31, %f114;
	ld.global.f32 	%f115, [%rd59+8];
	cvt.f64.f32 	%fd32, %f115;
	ld.global.f32 	%f116, [%rd67];
	cvt.f64.f32 	%fd33, %f116;
	st.local.u32 	[%rd4], %r13;
	st.local.f64 	[%rd4+8], %fd31;
	st.local.v2.u32 	[%rd4+16], {%r13, %r117};
	st.local.f64 	[%rd4+24], %fd32;
	st.local.u32 	[%rd4+32], %r118;
	st.local.f64 	[%rd4+40], %fd33;
	st.local.v2.u32 	[%rd4+48], {%r141, %r142};
	st.local.u32 	[%rd4+56], %r116;
	{ // callseq 25, 0
	.param .b64 param0;
	st.param.b64 	[param0], %rd63;
	.param .b64 param1;
	st.param.b64 	[param1], %rd64;
	.param .b32 retval0;
	call.uni (retval0), 
	vprintf, 
	(
	param0, 
	param1
	);
	ld.param.b32 	%r119, [retval0];
	} // callseq 25
	add.s32 	%r121, %r147, 3;
	ld.global.f32 	%f117, [%rd5];
	add.s32 	%r122, %r107, 3;
	ld.global.f32 	%f118, [%rd59+12];
	add.s32 	%r123, %r118, %r46;
	add.s64 	%rd68, %rd67, %rd65;
	ld.global.f32 	%f119, [%rd68];
	fma.rn.f32 	%f120, %f118, %f119, %f117;
	st.global.f32 	[%rd5], %f120;
	cvt.f64.f32 	%fd34, %f120;
	ld.global.f32 	%f121, [%rd59+12];
	cvt.f64.f32 	%fd35, %f121;
	ld.global.f32 	%f122, [%rd68];
	cvt.f64.f32 	%fd36, %f122;
	st.local.u32 	[%rd4], %r13;
	st.local.f64 	[%rd4+8], %fd34;
	st.local.v2.u32 	[%rd4+16], {%r13, %r122};
	st.local.f64 	[%rd4+24], %fd35;
	st.local.u32 	[%rd4+32], %r123;
	st.local.f64 	[%rd4+40], %fd36;
	st.local.v2.u32 	[%rd4+48], {%r141, %r142};
	st.local.u32 	[%rd4+56], %r121;
	{ // callseq 26, 0
	.param .b64 param0;
	st.param.b64 	[param0], %rd63;
	.param .b64 param1;
	st.param.b64 	[param1], %rd64;
	.param .b32 retval0;
	call.uni (retval0), 
	vprintf, 
	(
	param0, 
	param1
	);
	ld.param.b32 	%r124, [retval0];
	} // callseq 26
	add.s32 	%r147, %r147, 4;
$L__BB1_13:
	and.b32  	%r126, %r45, 3;
	setp.eq.s32 	%p19, %r126, 0;
	@%p19 bra 	$L__BB1_18;
	setp.eq.s32 	%p20, %r126, 1;
	@%p20 bra 	$L__BB1_16;
	ld.global.f32 	%f123, [%rd5];
	add.s32 	%r127, %r147, %r11;
	mul.wide.s32 	%rd69, %r127, 4;
	add.s64 	%rd70, %rd2, %rd69;
	ld.global.f32 	%f124, [%rd70];
	mad.lo.s32 	%r128, %r147, %r46, %r142;
	mul.wide.s32 	%rd71, %r128, 4;
	add.s64 	%rd72, %rd1, %rd71;
	ld.global.f32 	%f125, [%rd72];
	fma.rn.f32 	%f126, %f124, %f125, %f123;
	st.global.f32 	[%rd5], %f126;
	cvt.f64.f32 	%fd37, %f126;
	ld.global.f32 	%f127, [%rd70];
	cvt.f64.f32 	%fd38, %f127;
	ld.global.f32 	%f128, [%rd72];
	cvt.f64.f32 	%fd39, %f128;
	st.local.u32 	[%rd4], %r13;
	st.local.f64 	[%rd4+8], %fd37;
	st.local.v2.u32 	[%rd4+16], {%r13, %r127};
	st.local.f64 	[%rd4+24], %fd38;
	st.local.u32 	[%rd4+32], %r128;
	st.local.f64 	[%rd4+40], %fd39;
	st.local.v2.u32 	[%rd4+48], {%r141, %r142};
	st.local.u32 	[%rd4+56], %r147;
	cvta.global.u64 	%rd74, %rd82;
	{ // callseq 27, 0
	.param .b64 param0;
	st.param.b64 	[param0], %rd74;
	.param .b64 param1;
	st.param.b64 	[param1], %rd10;
	.param .b32 retval0;
	call.uni (retval0), 
	vprintf, 
	(
	param0, 
	param1
	);
	ld.param.b32 	%r129, [retval0];
	} // callseq 27
	add.s32 	%r131, %r147, 1;
	ld.global.f32 	%f129, [%rd5];
	add.s32 	%r132, %r127, 1;
	ld.global.f32 	%f130, [%rd70+4];
	add.s32 	%r133, %r128, %r46;
	add.s64 	%rd77, %rd72, %rd76;
	ld.global.f32 	%f131, [%rd77];
	fma.rn.f32 	%f132, %f130, %f131, %f129;
	st.global.f32 	[%rd5], %f132;
	cvt.f64.f32 	%fd40, %f132;
	ld.global.f32 	%f133, [%rd70+4];
	cvt.f64.f32 	%fd41, %f133;
	ld.global.f32 	%f134, [%rd77];
	cvt.f64.f32 	%fd42, %f134;
	st.local.u32 	[%rd4], %r13;
	st.local.f64 	[%rd4+8], %fd40;
	st.local.v2.u32 	[%rd4+16], {%r13, %r132};
	st.local.f64 	[%rd4+24], %fd41;
	st.local.u32 	[%rd4+32], %r133;
	st.local.f64 	[%rd4+40], %fd42;
	st.local.v2.u32 	[%rd4+48], {%r141, %r142};
	st.local.u32 	[%rd4+56], %r131;
	{ // callseq 28, 0
	.param .b64 param0;
	st.param.b64 	[param0], %rd74;
	.param .b64 param1;
	st.param.b64 	[param1], %rd10;
	.param .b32 retval0;
	call.uni (retval0), 
	vprintf, 
	(
	param0, 
	param1
	);
	ld.param.b32 	%r134, [retval0];
	} // callseq 28
	add.s32 	%r147, %r147, 2;
$L__BB1_16:
	and.b32  	%r136, %r45, 1;
	setp.eq.b32 	%p21, %r136, 1;
	not.pred 	%p22, %p21;
	@%p22 bra 	$L__BB1_18;
	ld.global.f32 	%f135, [%rd5];
	add.s32 	%r137, %r147, %r11;
	mul.wide.s32 	%rd78, %r137, 4;
	add.s64 	%rd79, %rd2, %rd78;
	ld.global.f32 	%f136, [%rd79];
	mad.lo.s32 	%r138, %r147, %r46, %r142;
	mul.wide.s32 	%rd80, %r138, 4;
	add.s64 	%rd81, %rd1, %rd80;
	ld.global.f32 	%f137, [%rd81];
	fma.rn.f32 	%f138, %f136, %f137, %f135;
	st.global.f32 	[%rd5], %f138;
	cvt.f64.f32 	%fd43, %f138;
	ld.global.f32 	%f139, [%rd79];
	cvt.f64.f32 	%fd44, %f139;
	ld.global.f32 	%f140, [%rd81];
	cvt.f64.f32 	%fd45, %f140;
	st.local.u32 	[%rd4], %r13;
	st.local.f64 	[%rd4+8], %fd43;
	st.local.v2.u32 	[%rd4+16], {%r13, %r137};
	st.local.f64 	[%rd4+24], %fd44;
	st.local.u32 	[%rd4+32], %r138;
	st.local.f64 	[%rd4+40], %fd45;
	st.local.v2.u32 	[%rd4+48], {%r141, %r142};
	st.local.u32 	[%rd4+56], %r147;
	cvta.global.u64 	%rd83, %rd82;
	{ // callseq 29, 0
	.param .b64 param0;
	st.param.b64 	[param0], %rd83;
	.param .b64 param1;
	st.param.b64 	[param1], %rd10;
	.param .b32 retval0;
	call.uni (retval0), 
	vprintf, 
	(
	param0, 
	param1
	);
	ld.param.b32 	%r139, [retval0];
	} // callseq 29
$L__BB1_18:
	add.s32 	%r142, %r142, %r4;
	setp.lt.s32 	%p23, %r142, %r46;
	@%p23 bra 	$L__BB1_7;
	bra.uni 	$L__BB1_5;
$L__BB1_19:
	and.b32  	%r26, %r45, 7;
	add.s32 	%r27, %r26, -1;
	and.b32  	%r28, %r45, 3;
	and.b32  	%r29, %r45, 2147483640;
	and.b32  	%r30, %r45, 1;
	mul.wide.s32 	%rd36, %r46, 4;
$L__BB1_20:
	setp.lt.s32 	%p4, %r3, %r46;
	@%p4 bra 	$L__BB1_23;
$L__BB1_21:
	add.s32 	%r141, %r141, %r5;
	setp.lt.s32 	%p13, %r141, %r44;
	@%p13 bra 	$L__BB1_20;
$L__BB1_22:
	ret;
$L__BB1_23:
	mul.lo.s32 	%r33, %r141, %r46;
	mul.lo.s32 	%r34, %r141, %r45;
	mov.u32 	%r150, %r3;
$L__BB1_24:
	setp.lt.u32 	%p5, %r45, 8;
	add.s32 	%r56, %r150, %r33;
	mul.wide.s32 	%rd11, %r56, 4;
	add.s64 	%rd6, %rd3, %rd11;
	mov.b32 	%r153, 0;
	@%p5 bra 	$L__BB1_27;
	ld.global.f32 	%f141, [%rd6];
	mov.b32 	%r151, 0;
$L__BB1_26:
	.pragma "nounroll";
	add.s32 	%r58, %r151, %r34;
	mul.wide.s32 	%rd12, %r58, 4;
	add.s64 	%rd13, %rd2, %rd12;
	ld.global.f32 	%f4, [%rd13];
	mad.lo.s32 	%r59, %r151, %r46, %r150;
	mul.wide.s32 	%rd14, %r59, 4;
	add.s64 	%rd15, %rd1, %rd14;
	ld.global.f32 	%f5, [%rd15];
	fma.rn.f32 	%f6, %f4, %f5, %f141;
	st.global.f32 	[%rd6], %f6;
	ld.global.f32 	%f7, [%rd13+4];
	add.s64 	%rd17, %rd15, %rd36;
	ld.global.f32 	%f8, [%rd17];
	fma.rn.f32 	%f9, %f7, %f8, %f6;
	st.global.f32 	[%rd6], %f9;
	ld.global.f32 	%f10, [%rd13+8];
	add.s64 	%rd18, %rd17, %rd36;
	ld.global.f32 	%f11, [%rd18];
	fma.rn.f32 	%f12, %f10, %f11, %f9;
	st.global.f32 	[%rd6], %f12;
	ld.global.f32 	%f13, [%rd13+12];
	add.s64 	%rd19, %rd18, %rd36;
	ld.global.f32 	%f14, [%rd19];
	fma.rn.f32 	%f15, %f13, %f14, %f12;
	st.global.f32 	[%rd6], %f15;
	ld.global.f32 	%f16, [%rd13+16];
	add.s64 	%rd20, %rd19, %rd36;
	ld.global.f32 	%f17, [%rd20];
	fma.rn.f32 	%f18, %f16, %f17, %f15;
	st.global.f32 	[%rd6], %f18;
	ld.global.f32 	%f19, [%rd13+20];
	add.s64 	%rd21, %rd20, %rd36;
	ld.global.f32 	%f20, [%rd21];
	fma.rn.f32 	%f21, %f19, %f20, %f18;
	st.global.f32 	[%rd6], %f21;
	ld.global.f32 	%f22, [%rd13+24];
	add.s64 	%rd22, %rd21, %rd36;
	ld.global.f32 	%f23, [%rd22];
	fma.rn.f32 	%f24, %f22, %f23, %f21;
	st.global.f32 	[%rd6], %f24;
	ld.global.f32 	%f25, [%rd13+28];
	add.s64 	%rd23, %rd22, %rd36;
	ld.global.f32 	%f26, [%rd23];
	fma.rn.f32 	%f141, %f25, %f26, %f24;
	st.global.f32 	[%rd6], %f141;
	add.s32 	%r151, %r151, 8;
	setp.ne.s32 	%p6, %r151, %r29;
	mov.u32 	%r153, %r29;
	@%p6 bra 	$L__BB1_26;
$L__BB1_27:
	setp.eq.s32 	%p7, %r26, 0;
	@%p7 bra 	$L__BB1_35;
	setp.lt.u32 	%p8, %r27, 3;
	@%p8 bra 	$L__BB1_30;
	ld.global.f32 	%f27, [%rd6];
	add.s32 	%r60, %r153, %r34;
	mul.wide.s32 	%rd24, %r60, 4;
	add.s64 	%rd25, %rd2, %rd24;
	ld.global.f32 	%f28, [%rd25];
	mad.lo.s32 	%r61, %r153, %r46, %r150;
	mul.wide.s32 	%rd26, %r61, 4;
	add.s64 	%rd27, %rd1, %rd26;
	ld.global.f32 	%f29, [%rd27];
	fma.rn.f32 	%f30, %f28, %f29, %f27;
	st.global.f32 	[%rd6], %f30;
	ld.global.f32 	%f31, [%rd25+4];
	add.s64 	%rd29, %rd27, %rd36;
	ld.global.f32 	%f32, [%rd29];
	fma.rn.f32 	%f33, %f31, %f32, %f30;
	st.global.f32 	[%rd6], %f33;
	ld.global.f32 	%f34, [%rd25+8];
	add.s64 	%rd30, %rd29, %rd36;
	ld.global.f32 	%f35, [%rd30];
	fma.rn.f32 	%f36, %f34, %f35, %f33;
	st.global.f32 	[%rd6], %f36;
	ld.global.f32 	%f37, [%rd25+12];
	add.s64 	%rd31, %rd30, %rd36;
	ld.global.f32 	%f38, [%rd31];
	fma.rn.f32 	%f39, %f37, %f38, %f36;
	st.global.f32 	[%rd6], %f39;
	add.s32 	%r153, %r153, 4;
$L__BB1_30:
	setp.eq.s32 	%p9, %r28, 0;
	@%p9 bra 	$L__BB1_35;
	setp.eq.s32 	%p10, %r28, 1;
	@%p10 bra 	$L__BB1_33;
	ld.global.f32 	%f40, [%rd6];
	add.s32 	%r62, %r153, %r34;
	mul.wide.s32 	%rd32, %r62, 4;
	add.s64 	%rd33, %rd2, %rd32;
	ld.global.f32 	%f41, [%rd33];
	mad.lo.s32 	%r63, %r153, %r46, %r150;
	mul.wide.s32 	%rd34, %r63, 4;
	add.s64 	%rd35, %rd1, %rd34;
	ld.global.f32 	%f42, [%rd35];
	fma.rn.f32 	%f43, %f41, %f42, %f40;
	st.global.f32 	[%rd6], %f43;
	ld.global.f32 	%f44, [%rd33+4];
	add.s64 	%rd37, %rd35, %rd36;
	ld.global.f32 	%f45, [%rd37];
	fma.rn.f32 	%f46, %f44, %f45, %f43;
	st.global.f32 	[%rd6], %f46;
	add.s32 	%r153, %r153, 2;
$L__BB1_33:
	setp.eq.s32 	%p11, %r30, 0;
	@%p11 bra 	$L__BB1_35;
	ld.global.f32 	%f47, [%rd6];
	add.s32 	%r64, %r153, %r34;
	mul.wide.s32 	%rd38, %r64, 4;
	add.s64 	%rd39, %rd2, %rd38;
	ld.global.f32 	%f48, [%rd39];
	mad.lo.s32 	%r65, %r153, %r46, %r150;
	mul.wide.s32 	%rd40, %r65, 4;
	add.s64 	%rd41, %rd1, %rd40;
	ld.global.f32 	%f49, [%rd41];
	fma.rn.f32 	%f50, %f48, %f49, %f47;
	st.global.f32 	[%rd6], %f50;
$L__BB1_35:
	add.s32 	%r150, %r150, %r4;
	setp.lt.s32 	%p12, %r150, %r46;
	@%p12 bra 	$L__BB1_24;
	bra.uni 	$L__BB1_21;

}


// ===== COMPILED SASS (sm_100) =====

	.target	sm_100

	.elftype	@"ET_EXEC"


//--------------------- .note.nv.tkinfo           --------------------------
	.section	.note.nv.tkinfo,"",@"SHT_NOTE"
	.sectionflags	@"SHF_NOTE_NV_TKINFO"
	.tkinfo
        /*0018*/ 	.word	0x00000002
        /*0030*/ 	.string	""
        /*0030*/ 	.string	"ptxas"
        /*0030*/ 	.string	"Cuda compilation tools, release 13.0, V13.0.88"
        /*0030*/ 	.string	"Build cuda_13.0.r13.0/compiler.36424714_0"
        /*0030*/ 	.string	"-arch sm_100 -m 64 "



//--------------------- .note.nv.cuinfo           --------------------------
	.section	.note.nv.cuinfo,"",@"SHT_NOTE"
	.sectionflags	@"SHF_NOTE_NV_CUINFO"
        /*0018*/ 	.short	0x0002
        /*001a*/ 	.short	0x0064
        /*001c*/ 	.short	0x0082
	.zero		2


//--------------------- .nv.info                  --------------------------
	.section	.nv.info,"",@"SHT_CUDA_INFO"
	.align	4


	//----- nvinfo : EIATTR_REGCOUNT
	.align		4
        /*0000*/ 	.byte	0x04, 0x2f
        /*0002*/ 	.short	(.L_2 - .L_1)
	.align		4
.L_1:
        /*0004*/ 	.word	index@(_Z11dot_productPfS_S_iiii)
        /*0008*/ 	.word	0x00000025


	//----- nvinfo : EIATTR_FRAME_SIZE
	.align		4
.L_2:
        /*000c*/ 	.byte	0x04, 0x11
        /*000e*/ 	.short	(.L_4 - .L_3)
	.align		4
.L_3:
        /*0010*/ 	.word	index@(_Z11dot_productPfS_S_iiii)
        /*0014*/ 	.word	0x00000040


	//----- nvinfo : EIATTR_REGCOUNT
	.align		4
.L_4:
        /*0018*/ 	.byte	0x04, 0x2f
        /*001a*/ 	.short	(.L_6 - .L_5)
	.align		4
.L_5:
        /*001c*/ 	.word	index@(_Z29dot_product_grid_stride_loopsPfS_S_iiii)
        /*0020*/ 	.word	0x00000022


	//----- nvinfo : EIATTR_FRAME_SIZE
	.align		4
.L_6:
        /*0024*/ 	.byte	0x04, 0x11
        /*0026*/ 	.short	(.L_8 - .L_7)
	.align		4
.L_7:
        /*0028*/ 	.word	index@(_Z29dot_product_grid_stride_loopsPfS_S_iiii)
        /*002c*/ 	.word	0x00000040


	//----- nvinfo : EIATTR_MIN_STACK_SIZE
	.align		4
.L_8:
        /*0030*/ 	.byte	0x04, 0x12
        /*0032*/ 	.short	(.L_10 - .L_9)
	.align		4
.L_9:
        /*0034*/ 	.word	index@(_Z29dot_product_grid_stride_loopsPfS_S_iiii)
        /*0038*/ 	.word	0x00000040


	//----- nvinfo : EIATTR_MIN_STACK_SIZE
	.align		4
.L_10:
        /*003c*/ 	.byte	0x04, 0x12
        /*003e*/ 	.short	(.L_12 - .L_11)
	.align		4
.L_11:
        /*0040*/ 	.word	index@(_Z11dot_productPfS_S_iiii)
        /*0044*/ 	.word	0x00000040
.L_12:


//--------------------- .nv.compat                --------------------------
	.section	.nv.compat,"",@"SHT_CUDA_COMPAT_INFO"
	.align	4
        /*0000*/ 	.byte	0x02, 0x09, 0x00, 0x00, 0x02, 0x02, 0x01, 0x00, 0x02, 0x05, 0x05, 0x00, 0x03, 0x07, 0x01, 0x01
        /*0010*/ 	.byte	0x02, 0x03, 0x00, 0x00, 0x02, 0x06, 0x01, 0x00, 0x04, 0x0b, 0x08, 0x00, 0x09, 0x00, 0x00, 0x00
        /*0020*/ 	.byte	0x00, 0x00, 0x00, 0x00


//--------------------- .nv.info._Z29dot_product_grid_stride_loopsPfS_S_iiii --------------------------
	.section	.nv.info._Z29dot_product_grid_stride_loopsPfS_S_iiii,"",@"SHT_CUDA_INFO"
	.sectionflags	@""
	.align	4


	//----- nvinfo : EIATTR_CUDA_API_VERSION
	.align		4
        /*0000*/ 	.byte	0x04, 0x37
        /*0002*/ 	.short	(.L_14 - .L_13)
.L_13:
        /*0004*/ 	.word	0x00000082


	//----- nvinfo : EIATTR_KPARAM_INFO
	.align		4
.L_14:
        /*0008*/ 	.byte	0x04, 0x17
        /*000a*/ 	.short	(.L_16 - .L_15)
.L_15:
        /*000c*/ 	.word	0x00000000
        /*0010*/ 	.short	0x0006
        /*0012*/ 	.short	0x0024
        /*0014*/ 	.byte	0x00, 0xf0, 0x11, 0x00


	//----- nvinfo : EIATTR_KPARAM_INFO
	.align		4
.L_16:
        /*0018*/ 	.byte	0x04, 0x17
        /*001a*/ 	.short	(.L_18 - .L_17)
.L_17:
        /*001c*/ 	.word	0x00000000
        /*0020*/ 	.short	0x0005
        /*0022*/ 	.short	0x0020
        /*0024*/ 	.byte	0x00, 0xf0, 0x11, 0x00


	//----- nvinfo : EIATTR_KPARAM_INFO
	.align		4
.L_18:
        /*0028*/ 	.byte	0x04, 0x17
        /*002a*/ 	.short	(.L_20 - .L_19)
.L_19:
        /*002c*/ 	.word	0x00000000
        /*0030*/ 	.short	0x0004
        /*0032*/ 	.short	0x001c
        /*0034*/ 	.byte	0x00, 0xf0, 0x11, 0x00


	//----- nvinfo : EIATTR_KPARAM_INFO
	.align		4
.L_20:
        /*0038*/ 	.byte	0x04, 0x17
        /*003a*/ 	.short	(.L_22 - .L_21)
.L_21:
        /*003c*/ 	.word	0x00000000
        /*0040*/ 	.short	0x0003
        /*0042*/ 	.short	0x0018
        /*0044*/ 	.byte	0x00, 0xf0, 0x11, 0x00


	//----- nvinfo : EIATTR_KPARAM_INFO
	.align		4
.L_22:
        /*0048*/ 	.byte	0x04, 0x17
        /*004a*/ 	.short	(.L_24 - .L_23)
.L_23:
        /*004c*/ 	.word	0x00000000
        /*0050*/ 	.short	0x0002
        /*0052*/ 	.short	0x0010
        /*0054*/ 	.byte	0x00, 0xf5, 0x21, 0x00


	//----- nvinfo : EIATTR_KPARAM_INFO
	.align		4
.L_24:
        /*0058*/ 	.byte	0x04, 0x17
        /*005a*/ 	.short	(.L_26 - .L_25)
.L_25:
        /*005c*/ 	.word	0x00000000
        /*0060*/ 	.short	0x0001
        /*0062*/ 	.short	0x0008
        /*0064*/ 	.byte	0x00, 0xf5, 0x21, 0x00


	//----- nvinfo : EIATTR_KPARAM_INFO
	.align		4
.L_26:
        /*0068*/ 	.byte	0x04, 0x17
        /*006a*/ 	.short	(.L_28 - .L_27)
.L_27:
        /*006c*/ 	.word	0x00000000
        /*0070*/ 	.short	0x0000
        /*0072*/ 	.short	0x0000
        /*0074*/ 	.byte	0x00, 0xf5, 0x21, 0x00


	//----- nvinfo : EIATTR_SPARSE_MMA_MASK
	.align		4
.L_28:
        /*0078*/ 	.byte	0x03, 0x50
        /*007a*/ 	.short	0x0000


	//----- nvinfo : EIATTR_MAXREG_COUNT
	.align		4
        /*007c*/ 	.byte	0x03, 0x1b
        /*007e*/ 	.short	0x00ff


	//----- nvinfo : EIATTR_EXTERNS
	.align		4
        /*0080*/ 	.byte	0x04, 0x0f
        /*0082*/ 	.short	(.L_30 - .L_29)


	//   ....[0]....
	.align		4
.L_29:
        /*0084*/ 	.word	index@(vprintf)


	//----- nvinfo : EIATTR_MERCURY_ISA_VERSION
	.align		4
.L_30:
        /*0088*/ 	.byte	0x03, 0x5f
        /*008a*/ 	.short	0x0101


	//----- nvinfo : EIATTR_VRC_CTA_INIT_COUNT
	.align		4
        /*008c*/ 	.byte	0x02, 0x4a
	.zero		1
	.zero		1


	//----- nvinfo : EIATTR_SYSCALL_OFFSETS
	.align		4
        /*0090*/ 	.byte	0x04, 0x46
        /*0092*/ 	.short	(.L_32 - .L_31)


	//   ....[0]....
.L_31:
        /*0094*/ 	.word	0x00000540


	//   ....[1]....
        /*0098*/ 	.word	0x00000750


	//   ....[2]....
        /*009c*/ 	.word	0x00000950


	//   ....[3]....
        /*00a0*/ 	.word	0x00000b40


	//   ....[4]....
        /*00a4*/ 	.word	0x00000d40


	//   ....[5]....
        /*00a8*/ 	.word	0x00000f40


	//   ....[6]....
        /*00ac*/ 	.word	0x00001140


	//   ....[7]....
        /*00b0*/ 	.word	0x00001340


	//   ....[8]....
        /*00b4*/ 	.word	0x00001680


	//   ....[9]....
        /*00b8*/ 	.word	0x00001890


	//   ....[10]....
        /*00bc*/ 	.word	0x00001a90


	//   ....[11]....
        /*00c0*/ 	.word	0x00001c90


	//   ....[12]....
        /*00c4*/ 	.word	0x00001f40


	//   ....[13]....
        /*00c8*/ 	.word	0x00002150


	//   ....[14]....
        /*00cc*/ 	.word	0x000023e0


	//----- nvinfo : EIATTR_EXIT_INSTR_OFFSETS
	.align		4
.L_32:
        /*00d0*/ 	.byte	0x04, 0x1c
        /*00d2*/ 	.short	(.L_34 - .L_33)


	//   ....[0]....
.L_33:
        /*00d4*/ 	.word	0x000000e0


	//   ....[1]....
        /*00d8*/ 	.word	0x000001b0


	//   ....[2]....
        /*00dc*/ 	.word	0x00002480


	//   ....[3]....
        /*00e0*/ 	.word	0x00002d80


	//----- nvinfo : EIATTR_CRS_STACK_SIZE
	.align		4
.L_34:
        /*00e4*/ 	.byte	0x04, 0x1e
        /*00e6*/ 	.short	(.L_36 - .L_35)
.L_35:
        /*00e8*/ 	.word	0x00000000


	//----- nvinfo : EIATTR_CBANK_PARAM_SIZE
	.align		4
.L_36:
        /*00ec*/ 	.byte	0x03, 0x19
        /*00ee*/ 	.short	0x0028


	//----- nvinfo : EIATTR_PARAM_CBANK
	.align		4
        /*00f0*/ 	.byte	0x04, 0x0a
        /*00f2*/ 	.short	(.L_38 - .L_37)
	.align		4
.L_37:
        /*00f4*/ 	.word	index@(.nv.constant0._Z29dot_product_grid_stride_loopsPfS_S_iiii)
        /*00f8*/ 	.short	0x0380
        /*00fa*/ 	.short	0x0028


	//----- nvinfo : EIATTR_SW_WAR
	.align		4
.L_38:
        /*00fc*/ 	.byte	0x04, 0x36
        /*00fe*/ 	.short	(.L_40 - .L_39)
.L_39:
        /*0100*/ 	.word	0x00000008
.L_40:


//--------------------- .nv.info._Z11dot_productPfS_S_iiii --------------------------
	.section	.nv.info._Z11dot_productPfS_S_iiii,"",@"SHT_CUDA_INFO"
	.sectionflags	@""
	.align	4


	//----- nvinfo : EIATTR_CUDA_API_VERSION
	.align		4
        /*0000*/ 	.byte	0x04, 0x37
        /*0002*/ 	.short	(.L_42 - .L_41)
.L_41:
        /*0004*/ 	.word	0x00000082


	//----- nvinfo : EIATTR_KPARAM_INFO
	.align		4
.L_42:
        /*0008*/ 	.byte	0x04, 0x17
        /*000a*/ 	.short	(.L_44 - .L_43)
.L_43:
        /*000c*/ 	.word	0x00000000
        /*0010*/ 	.short	0x0006
        /*0012*/ 	.short	0x0024
        /*0014*/ 	.byte	0x00, 0xf0, 0x11, 0x00


	//----- nvinfo : EIATTR_KPARAM_INFO
	.align		4
.L_44:
        /*0018*/ 	.byte	0x04, 0x17
        /*001a*/ 	.short	(.L_46 - .L_45)
.L_45:
        /*001c*/ 	.word	0x00000000
        /*0020*/ 	.short	0x0005
        /*0022*/ 	.short	0x0020
        /*0024*/ 	.byte	0x00, 0xf0, 0x11, 0x00


	//----- nvinfo : EIATTR_KPARAM_INFO
	.align		4
.L_46:
        /*0028*/ 	.byte	0x04, 0x17
        /*002a*/ 	.short	(.L_48 - .L_47)
.L_47:
        /*002c*/ 	.word	0x00000000
        /*0030*/ 	.short	0x0004
        /*0032*/ 	.short	0x001c
        /*0034*/ 	.byte	0x00, 0xf0, 0x11, 0x00


	//----- nvinfo : EIATTR_KPARAM_INFO
	.align		4
.L_48:
        /*0038*/ 	.byte	0x04, 0x17
        /*003a*/ 	.short	(.L_50 - .L_49)
.L_49:
        /*003c*/ 	.word	0x00000000
        /*0040*/ 	.short	0x0003
        /*0042*/ 	.short	0x0018
        /*0044*/ 	.byte	0x00, 0xf0, 0x11, 0x00


	//----- nvinfo : EIATTR_KPARAM_INFO
	.align		4
.L_50:
        /*0048*/ 	.byte	0x04, 0x17
        /*004a*/ 	.short	(.L_52 - .L_51)
.L_51:
        /*004c*/ 	.word	0x00000000
        /*0050*/ 	.short	0x0002
        /*0052*/ 	.short	0x0010
        /*0054*/ 	.byte	0x00, 0xf5, 0x21, 0x00


	//----- nvinfo : EIATTR_KPARAM_INFO
	.align		4
.L_52:
        /*0058*/ 	.byte	0x04, 0x17
        /*005a*/ 	.short	(.L_54 - .L_53)
.L_53:
        /*005c*/ 	.word	0x00000000
        /*0060*/ 	.short	0x0001
        /*0062*/ 	.short	0x0008
        /*0064*/ 	.byte	0x00, 0xf5, 0x21, 0x00


	//----- nvinfo : EIATTR_KPARAM_INFO
	.align		4
.L_54:
        /*0068*/ 	.byte	0x04, 0x17
        /*006a*/ 	.short	(.L_56 - .L_55)
.L_55:
        /*006c*/ 	.word	0x00000000
        /*0070*/ 	.short	0x0000
        /*0072*/ 	.short	0x0000
        /*0074*/ 	.byte	0x00, 0xf5, 0x21, 0x00


	//----- nvinfo : EIATTR_SPARSE_MMA_MASK
	.align		4
.L_56:
        /*0078*/ 	.byte	0x03, 0x50
        /*007a*/ 	.short	0x0000


	//----- nvinfo : EIATTR_MAXREG_COUNT
	.align		4
        /*007c*/ 	.byte	0x03, 0x1b
        /*007e*/ 	.short	0x00ff


	//----- nvinfo : EIATTR_EXTERNS
	.align		4
        /*0080*/ 	.byte	0x04, 0x0f
        /*0082*/ 	.short	(.L_58 - .L_57)


	//   ....[0]....
	.align		4
.L_57:
        /*0084*/ 	.word	index@(vprintf)


	//----- nvinfo : EIATTR_MERCURY_ISA_VERSION
	.align		4
.L_58:
        /*0088*/ 	.byte	0x03, 0x5f
        /*008a*/ 	.short	0x0101


	//----- nvinfo : EIATTR_VRC_CTA_INIT_COUNT
	.align		4
        /*008c*/ 	.byte	0x02, 0x4a
	.zero		1
	.zero		1


	//----- nvinfo : EIATTR_SYSCALL_OFFSETS
	.align		4
        /*0090*/ 	.byte	0x04, 0x46
        /*0092*/ 	.short	(.L_60 - .L_59)


	//   ....[0]....
.L_59:
        /*0094*/ 	.word	0x00000480


	//   ....[1]....
        /*0098*/ 	.word	0x00000680


	//   ....[2]....
        /*009c*/ 	.word	0x00000880


	//   ....[3]....
        /*00a0*/ 	.word	0x00000a70


	//   ....[4]....
        /*00a4*/ 	.word	0x00000c70


	//   ....[5]....
        /*00a8*/ 	.word	0x00000e70


	//   ....[6]....
        /*00ac*/ 	.word	0x00001070


	//   ....[7]....
        /*00b0*/ 	.word	0x00001270


	//   ....[8]....
        /*00b4*/ 	.word	0x00001580


	//   ....[9]....
        /*00b8*/ 	.word	0x000017d0


	//   ....[10]....
        /*00bc*/ 	.word	0x000019d0


	//   ....[11]....
        /*00c0*/ 	.word	0x00001bc0


	//   ....[12]....
        /*00c4*/ 	.word	0x00001e50


	//   ....[13]....
        /*00c8*/ 	.word	0x00002090


	//   ....[14]....
        /*00cc*/ 	.word	0x00002300


	//----- nvinfo : EIATTR_EXIT_INSTR_OFFSETS
	.align		4
.L_60:
        /*00d0*/ 	.byte	0x04, 0x1c
        /*00d2*/ 	.short	(.L_62 - .L_61)


	//   ....[0]....
.L_61:
        /*00d4*/ 	.word	0x00000140


	//   ....[1]....
        /*00d8*/ 	.word	0x00001340


	//   ....[2]....
        /*00dc*/ 	.word	0x00001c00


	//   ....[3]....
        /*00e0*/ 	.word	0x000020e0


	//   ....[4]....
        /*00e4*/ 	.word	0x00002310


	//   ....[5]....
        /*00e8*/ 	.word	0x000026e0


	//   ....[6]....
        /*00ec*/ 	.word	0x00002930


	//   ....[7]....
        /*00f0*/ 	.word	0x00002ae0


	//   ....[8]....
        /*00f4*/ 	.word	0x00002ba0


	//----- nvinfo : EIATTR_CRS_STACK_SIZE
	.align		4
.L_62:
        /*00f8*/ 	.byte	0x04, 0x1e
        /*00fa*/ 	.short	(.L_64 - .L_63)
.L_63:
        /*00fc*/ 	.word	0x00000000


	//----- nvinfo : EIATTR_CBANK_PARAM_SIZE
	.align		4
.L_64:
        /*0100*/ 	.byte	0x03, 0x19
        /*0102*/ 	.short	0x0028


	//----- nvinfo : EIATTR_PARAM_CBANK
	.align		4
        /*0104*/ 	.byte	0x04, 0x0a
        /*0106*/ 	.short	(.L_66 - .L_65)
	.align		4
.L_65:
        /*0108*/ 	.word	index@(.nv.constant0._Z11dot_productPfS_S_iiii)
        /*010c*/ 	.short	0x0380
        /*010e*/ 	.short	0x0028


	//----- nvinfo : EIATTR_SW_WAR
	.align		4
.L_66:
        /*0110*/ 	.byte	0x04, 0x36
        /*0112*/ 	.short	(.L_68 - .L_67)
.L_67:
        /*0114*/ 	.word	0x00000008
.L_68:


//--------------------- .nv.callgraph             --------------------------
	.section	.nv.callgraph,"",@"SHT_CUDA_CALLGRAPH"
	.align	4
	.sectionentsize	8
	.align		4
        /*0000*/ 	.word	0x00000000
	.align		4
        /*0004*/ 	.word	0xffffffff
	.align		4
        /*0008*/ 	.word	index@(_Z29dot_product_grid_stride_loopsPfS_S_iiii)
	.align		4
        /*000c*/ 	.word	index@(vprintf)
	.align		4
        /*0010*/ 	.word	index@(_Z11dot_productPfS_S_iiii)
	.align		4
        /*0014*/ 	.word	index@(vprintf)
	.align		4
        /*0018*/ 	.word	0x00000000
	.align		4
        /*001c*/ 	.word	0xfffffffe
	.align		4
        /*0020*/ 	.word	0x00000000
	.align		4
        /*0024*/ 	.word	0xfffffffd
	.align		4
        /*0028*/ 	.word	0x00000000
	.align		4
        /*002c*/ 	.word	0xfffffffc


//--------------------- .nv.constant4             --------------------------
	.section	.nv.constant4,"a",@progbits
	.align	8
	.align		8
.nv.constant4:
        /*0000*/ 	.dword	vprintf
	.align		8
        /*0008*/ 	.dword	$str


//--------------------- .text._Z29dot_product_grid_stride_loopsPfS_S_iiii --------------------------
	.section	.text._Z29dot_product_grid_stride_loopsPfS_S_iiii,"ax",@progbits
	.align	128
        .global         _Z29dot_product_grid_stride_loopsPfS_S_iiii
        .type           _Z29dot_product_grid_stride_loopsPfS_S_iiii,@function
        .size           _Z29dot_product_grid_stride_loopsPfS_S_iiii,(.L_x_59 - _Z29dot_product_grid_stride_loopsPfS_S_iiii)
        .other          _Z29dot_product_grid_stride_loopsPfS_S_iiii,@"STO_CUDA_ENTRY STV_DEFAULT"
_Z29dot_product_grid_stride_loopsPfS_S_iiii:
.text._Z29dot_product_grid_stride_loopsPfS_S_iiii:
[----:B------:R-:W0:Y:S01]  /*0000*/  LDC R1, c[0x0][0x37c] ;  /* 0x0000df00ff017b82 */ /* 0x000e220000000800 */
[----:B------:R-:W1:Y:S01]  /*0010*/  S2R R18, SR_TID.Y ;  /* 0x0000000000127919 */ /* 0x000e620000002200 */
[----:B------:R-:W2:Y:S06]  /*0020*/  LDCU UR39, c[0x0][0x2fc] ;  /* 0x00005f80ff2777ac */ /* 0x000eac0008000800 */
[----:B------:R-:W1:Y:S01]  /*0030*/  S2UR UR4, SR_CTAID.Y ;  /* 0x00000000000479c3 */ /* 0x000e620000002600 */
[----:B0-----:R-:W-:Y:S01]  /*0040*/  IADD3 R1, PT, PT, R1, -0x40, RZ ;  /* 0xffffffc001017810 */ /* 0x001fe20007ffe0ff */
[----:B------:R-:W0:Y:S03]  /*0050*/  LDCU UR5, c[0x0][0x364] ;  /* 0x00006c80ff0577ac */ /* 0x000e260008000800 */
[----:B------:R-:W-:Y:S01]  /*0060*/  R2UR UR7, R1 ;  /* 0x00000000010772ca */ /* 0x000fe200000e0000 */
[----:B------:R-:W3:Y:S02]  /*0070*/  LDCU UR6, c[0x0][0x398] ;  /* 0x00007300ff0677ac */ /* 0x000ee40008000800 */
[----:B------:R-:W1:Y:S01]  /*0080*/  LDC R3, c[0x0][0x364] ;  /* 0x0000d900ff037b82 */ /* 0x000e620000000800 */
[----:B------:R-:W4:Y:S09]  /*0090*/  LDCU UR38, c[0x0][0x2f8] ;  /* 0x00005f00ff2677ac */ /* 0x000f320008000800 */
[----:B----4-:R-:W-:Y:S01]  /*00a0*/  UIADD3 UR38, UP0, UPT, UR7, UR38, URZ ;  /* 0x0000002607267290 */ /* 0x010fe2000ff1e0ff */
[----:B-1----:R-:W-:-:S03]  /*00b0*/  IMAD R18, R3, UR4, R18 ;  /* 0x0000000403127c24 */ /* 0x002fc6000f8e0212 */
[----:B--2---:R-:W-:Y:S02]  /*00c0*/  UIADD3.X UR39, UPT, UPT, URZ, UR39, URZ, UP0, !UPT ;  /* 0x00000027ff277290 */ /* 0x004fe400087fe4ff */
[----:B---3--:R-:W-:-:S13]  /*00d0*/  ISETP.GE.AND P0, PT, R18, UR6, PT ;  /* 0x0000000612007c0c */ /* 0x008fda000bf06270 */
[----:B0-----:R-:W-:Y:S05]  /*00e0*/  @P0 EXIT ;  /* 0x000000000000094d */ /* 0x001fea0003800000 */
[----:B------:R-:W0:Y:S01]  /*00f0*/  LDCU UR42, c[0x0][0x39c] ;  /* 0x00007380ff2a77ac */ /* 0x000e220008000800 */
[----:B------:R-:W1:Y:S01]  /*0100*/  S2R R27, SR_TID.X ;  /* 0x00000000001b7919 */ /* 0x000e620000002100 */
[----:B------:R-:W1:Y:S01]  /*0110*/  S2UR UR6, SR_CTAID.X ;  /* 0x00000000000679c3 */ /* 0x000e620000002500 */
[----:B------:R-:W2:Y:S07]  /*0120*/  LDCU UR40, c[0x0][0x360] ;  /* 0x00006c00ff2877ac */ /* 0x000eae0008000800 */
[----:B------:R-:W1:Y:S01]  /*0130*/  LDC R0, c[0x0][0x360] ;  /* 0x0000d800ff007b82 */ /* 0x000e620000000800 */
[----:B------:R-:W2:Y:S01]  /*0140*/  LDCU UR4, c[0x0][0x370] ;  /* 0x00006e00ff0477ac */ /* 0x000ea20008000800 */
[----:B------:R-:W3:Y:S01]  /*0150*/  LDCU UR41, c[0x0][0x374] ;  /* 0x00006e80ff2977ac */ /* 0x000ee20008000800 */
[----:B0-----:R-:W-:-:S06]  /*0160*/  UISETP.GE.AND UP0, UPT, UR42, 0x1, UPT ;  /* 0x000000012a00788c */ /* 0x001fcc000bf06270 */
[----:B------:R-:W-:Y:S01]  /*0170*/  PLOP3.LUT P0, PT, PT, PT, UP0, 0x80, 0x8 ;  /* 0x000000000008781c */ /* 0x000fe20003f0f008 */
[----:B--2---:R-:W-:Y:S02]  /*0180*/  UIMAD UR40, UR40, UR4, URZ ;  /* 0x00000004282872a4 */ /* 0x004fe4000f8e02ff */
[----:B---3--:R-:W-:Y:S01]  /*0190*/  UIMAD UR41, UR5, UR41, URZ ;  /* 0x00000029052972a4 */ /* 0x008fe2000f8e02ff */
[----:B-1----:R-:W-:-:S09]  /*01a0*/  IMAD R27, R0, UR6, R27 ;  /* 0x00000006001b7c24 */ /* 0x002fd2000f8e021b */
[----:B------:R-:W-:Y:S05]  /*01b0*/  @!P0 EXIT ;  /* 0x000000000000894d */ /* 0x000fea0003800000 */
[----:B------:R-:W0:Y:S01]  /*01c0*/  LDCU UR4, c[0x0][0x3a4] ;  /* 0x00007480ff0477ac */ /* 0x000e220008000800 */
[----:B------:R-:W1:Y:S01]  /*01d0*/  LDCU.64 UR36, c[0x0][0x358] ;  /* 0x00006b00ff2477ac */ /* 0x000e620008000a00 */
[----:B0-----:R-:W-:-:S09]  /*01e0*/  UISETP.GE.AND UP0, UPT, UR4, 0x3, UPT ;  /* 0x000000030400788c */ /* 0x001fd2000bf06270 */
[----:B-1----:R-:W-:Y:S05]  /*01f0*/  BRA.U !UP0, `(.L_x_0) ;  /* 0x0000002108a47547 */ /* 0x002fea000b800000 */
[----:B------:R-:W0:Y:S01]  /*0200*/  LDCU UR43, c[0x0][0x3a0] ;  /* 0x00007400ff2b77ac */ /* 0x000e220008000800 */
[----:B------:R-:W-:-:S12]  /*0210*/  ULOP3.LUT UR42, UR42, 0x7ffffff8, URZ, 0xc0, !UPT ;  /* 0x7ffffff82a2a7892 */ /* 0x000fd8000f8ec0ff */
.L_x_24:
[----:B------:R-:W1:Y:S01]  /*0220*/  LDCU UR4, c[0x0][0x3a0] ;  /* 0x00007400ff0477ac */ /* 0x000e620008000800 */
[----:B------:R-:W-:Y:S01]  /*0230*/  BSSY.RECONVERGENT B7, `(.L_x_1) ;  /* 0x0000220000077945 */ /* 0x000fe20003800200 */
[----:B-1----:R-:W-:-:S13]  /*0240*/  ISETP.GE.AND P0, PT, R27, UR4, PT ;  /* 0x000000041b007c0c */ /* 0x002fda000bf06270 */
[----:B------:R-:W-:Y:S05]  /*0250*/  @P0 BRA `(.L_x_2) ;  /* 0x0000002000740947 */ /* 0x000fea0003800000 */
[----:B------:R-:W-:-:S07]  /*0260*/  MOV R19, R27 ;  /* 0x0000001b00137202 */ /* 0x000fce0000000f00 */
.L_x_23:
[----:B------:R-:W1:Y:S01]  /*0270*/  LDCU UR4, c[0x0][0x39c] ;  /* 0x00007380ff0477ac */ /* 0x000e620008000800 */
[----:B------:R-:W2:Y:S01]  /*0280*/  LDC.64 R28, c[0x0][0x390] ;  /* 0x0000e400ff1c7b82 */ /* 0x000ea20000000a00 */
[----:B------:R-:W-:Y:S01]  /*0290*/  HFMA2 R2, -RZ, RZ, 0, 0 ;  /* 0x00000000ff027431 */ /* 0x000fe200000001ff */
[----:B------:R-:W3:Y:S01]  /*02a0*/  LDCU UR5, c[0x0][0x3a0] ;  /* 0x00007400ff0577ac */ /* 0x000ee20008000800 */
[----:B-1----:R-:W-:Y:S01]  /*02b0*/  UISETP.GE.U32.AND UP0, UPT, UR4, 0x8, UPT ;  /* 0x000000080400788c */ /* 0x002fe2000bf06070 */
[----:B---3--:R-:W-:-:S04]  /*02c0*/  IMAD.U32 R3, RZ, RZ, UR5 ;  /* 0x00000005ff037e24 */ /* 0x008fc8000f8e00ff */
[----:B------:R-:W-:-:S04]  /*02d0*/  IMAD R22, R18, R3, R19 ;  /* 0x0000000312167224 */ /* 0x000fc800078e0213 */
[----:B--2---:R-:W-:Y:S01]  /*02e0*/  IMAD.WIDE R28, R22, 0x4, R28 ;  /* 0x00000004161c7825 */ /* 0x004fe200078e021c */
[----:B------:R-:W-:Y:S06]  /*02f0*/  BRA.U !UP0, `(.L_x_3) ;  /* 0x0000001108387547 */ /* 0x000fec000b800000 */
[----:B------:R-:W1:Y:S01]  /*0300*/  LDCU UR4, c[0x0][0x39c] ;  /* 0x00007380ff0477ac */ /* 0x000e620008000800 */
[----:B------:R-:W-:Y:S01]  /*0310*/  BSSY.RECONVERGENT B6, `(.L_x_4) ;  /* 0x000010b000067945 */ /* 0x000fe20003800200 */
[----:B------:R-:W-:Y:S01]  /*0320*/  MOV R25, 0x3 ;  /* 0x0000000300197802 */ /* 0x000fe20000000f00 */
[----:B------:R-:W-:Y:S02]  /*0330*/  IMAD.MOV.U32 R24, RZ, RZ, R19 ;  /* 0x000000ffff187224 */ /* 0x000fe400078e0013 */
[----:B-1----:R-:W-:-:S07]  /*0340*/  IMAD R23, R18, UR4, RZ ;  /* 0x0000000412177c24 */ /* 0x002fce000f8e02ff */
.L_x_13:
[----:B------:R-:W1:Y:S01]  /*0350*/  LDC.64 R16, c[0x0][0x380] ;  /* 0x0000e000ff107b82 */ /* 0x000e620000000a00 */
[----:B------:R-:W2:Y:S01]  /*0360*/  LDG.E R0, desc[UR36][R28.64] ;  /* 0x000000241c007981 */ /* 0x000ea2000c1e1900 */
[----:B------:R-:W3:Y:S06]  /*0370*/  LDCU.64 UR4, c[0x4][0x8] ;  /* 0x01000100ff0477ac */ /* 0x000eec0008000a00 */
[----:B------:R-:W4:Y:S01]  /*0380*/  LDC.64 R30, c[0x0][0x388] ;  /* 0x0000e200ff1e7b82 */ /* 0x000f220000000a00 */
[----:B-1----:R-:W-:-:S05]  /*0390*/  IMAD.WIDE R16, R23, 0x4, R16 ;  /* 0x0000000417107825 */ /* 0x002fca00078e0210 */
[----:B------:R-:W2:Y:S01]  /*03a0*/  LDG.E R3, desc[UR36][R16.64] ;  /* 0x0000002410037981 */ /* 0x000ea2000c1e1900 */
[----:B----4-:R-:W-:-:S05]  /*03b0*/  IMAD.WIDE R30, R24, 0x4, R30 ;  /* 0x00000004181e7825 */ /* 0x010fca00078e021e */
[----:B------:R-:W2:Y:S02]  /*03c0*/  LDG.E R2, desc[UR36][R30.64] ;  /* 0x000000241e027981 */ /* 0x000ea4000c1e1900 */
[----:B--2---:R-:W-:-:S05]  /*03d0*/  FFMA R3, R3, R2, R0 ;  /* 0x0000000203037223 */ /* 0x004fca0000000000 */
[----:B------:R1:W-:Y:S04]  /*03e0*/  STG.E desc[UR36][R28.64], R3 ;  /* 0x000000031c007986 */ /* 0x0003e8000c101924 */
[----:B------:R-:W2:Y:S04]  /*03f0*/  LDG.E R8, desc[UR36][R16.64] ;  /* 0x0000002410087981 */ /* 0x000ea8000c1e1900 */
[----:B------:R-:W4:Y:S01]  /*0400*/  LDG.E R10, desc[UR36][R30.64] ;  /* 0x000000241e0a7981 */ /* 0x000f22000c1e1900 */
[----:B------:R-:W-:Y:S02]  /*0410*/  MOV R2, 0x0 ;  /* 0x0000000000027802 */ /* 0x000fe40000000f00 */
[----:B------:R-:W-:Y:S01]  /*0420*/  IADD3 R0, PT, PT, R25, -0x3, RZ ;  /* 0xfffffffd19007810 */ /* 0x000fe20007ffe0ff */
[----:B------:R1:W5:Y:S01]  /*0430*/  F2F.F64.F32 R6, R3 ;  /* 0x0000000300067310 */ /* 0x0003620000201800 */
[----:B------:R-:W-:Y:S04]  /*0440*/  STL [R1], R22 ;  /* 0x0000001601007387 */ /* 0x000fe80000100800 */
[----:B------:R-:W-:Y:S01]  /*0450*/  STL [R1+0x38], R0 ;  /* 0x0000380001007387 */ /* 0x000fe20000100800 */
[----:B-1----:R-:W1:Y:S03]  /*0460*/  LDC.64 R2, c[0x4][R2] ;  /* 0x0100000002027b82 */ /* 0x002e660000000a00 */
[----:B------:R-:W-:Y:S04]  /*0470*/  STL.64 [R1+0x10], R22 ;  /* 0x0000101601007387 */ /* 0x000fe80000100a00 */
[----:B------:R-:W-:Y:S04]  /*0480*/  STL [R1+0x20], R24 ;  /* 0x0000201801007387 */ /* 0x000fe80000100800 */
[----:B------:R-:W-:Y:S01]  /*0490*/  STL.64 [R1+0x30], R18 ;  /* 0x0000301201007387 */ /* 0x000fe20000100a00 */
[----:B---3--:R-:W-:Y:S01]  /*04a0*/  MOV R4, UR4 ;  /* 0x0000000400047c02 */ /* 0x008fe20008000f00 */
[----:B------:R-:W-:-:S02]  /*04b0*/  IMAD.U32 R5, RZ, RZ, UR5 ;  /* 0x00000005ff057e24 */ /* 0x000fc4000f8e00ff */
[----:B-----5:R3:W-:Y:S02]  /*04c0*/  STL.64 [R1+0x8], R6 ;  /* 0x0000080601007387 */ /* 0x0207e40000100a00 */
[----:B---3--:R-:W-:Y:S02]  /*04d0*/  MOV R6, UR38 ;  /* 0x0000002600067c02 */ /* 0x008fe40008000f00 */
[----:B------:R-:W-:Y:S01]  /*04e0*/  MOV R7, UR39 ;  /* 0x0000002700077c02 */ /* 0x000fe20008000f00 */
[----:B--2---:R-:W2:Y:S08]  /*04f0*/  F2F.F64.F32 R8, R8 ;  /* 0x0000000800087310 */ /* 0x004eb00000201800 */
[----:B----4-:R-:W3:Y:S01]  /*0500*/  F2F.F64.F32 R10, R10 ;  /* 0x0000000a000a7310 */ /* 0x010ee20000201800 */
[----:B--2---:R2:W-:Y:S04]  /*0510*/  STL.64 [R1+0x18], R8 ;  /* 0x0000180801007387 */ /* 0x0045e80000100a00 */
[----:B-1-3--:R2:W-:Y:S02]  /*0520*/  STL.64 [R1+0x28], R10 ;  /* 0x0000280a01007387 */ /* 0x00a5e40000100a00 */
[----:B------:R-:W-:-:S07]  /*0530*/  LEPC R20, `(.L_x_5) ;  /* 0x000000001014794e */ /* 0x000fce0000000000 */
[----:B0-2---:R-:W-:Y:S05]  /*0540*/  CALL.ABS.NOINC R2 ;  /* 0x0000000002007343 */ /* 0x005fea0003c00000 */
.L_x_5:
[----:B------:R-:W0:Y:S01]  /*0550*/  LDC R3, c[0x0][0x3a0] ;  /* 0x0000e800ff037b82 */ /* 0x000e220000000800 */
[----:B------:R-:W2:Y:S01]  /*0560*/  LDG.E R0, desc[UR36][R28.64] ;  /* 0x000000241c007981 */ /* 0x000ea2000c1e1900 */
[----:B------:R-:W1:Y:S03]  /*0570*/  LDCU.64 UR4, c[0x4][0x8] ;  /* 0x01000100ff0477ac */ /* 0x000e660008000a00 */
[----:B------:R-:W2:Y:S01]  /*0580*/  LDG.E R5, desc[UR36][R16.64+0x4] ;  /* 0x0000042410057981 */ /* 0x000ea2000c1e1900 */
[----:B0-----:R-:W-:-:S05]  /*0590*/  IMAD.WIDE R30, R3, 0x4, R30 ;  /* 0x00000004031e7825 */ /* 0x001fca00078e021e */
[----:B------:R-:W2:Y:S02]  /*05a0*/  LDG.E R2, desc[UR36][R30.64] ;  /* 0x000000241e027981 */ /* 0x000ea4000c1e1900 */
[----:B--2---:R-:W-:-:S05]  /*05b0*/  FFMA R9, R5, R2, R0 ;  /* 0x0000000205097223 */ /* 0x004fca0000000000 */
[----:B------:R0:W-:Y:S04]  /*05c0*/  STG.E desc[UR36][R28.64], R9 ;  /* 0x000000091c007986 */ /* 0x0001e8000c101924 */
[----:B------:R-:W2:Y:S04]  /*05d0*/  LDG.E R10, desc[UR36][R16.64+0x4] ;  /* 0x00000424100a7981 */ /* 0x000ea8000c1e1900 */
[----:B------:R-:W3:Y:S01]  /*05e0*/  LDG.E R12, desc[UR36][R30.64] ;  /* 0x000000241e0c7981 */ /* 0x000ee2000c1e1900 */
[----:B------:R-:W-:Y:S01]  /*05f0*/  IADD3 R0, PT, PT, R25, -0x2, RZ ;  /* 0xfffffffe19007810 */ /* 0x000fe20007ffe0ff */
[----:B------:R-:W-:Y:S01]  /*0600*/  IMAD.IADD R26, R24, 0x1, R3 ;  /* 0x00000001181a7824 */ /* 0x000fe200078e0203 */
[----:B------:R-:W-:Y:S01]  /*0610*/  MOV R2, 0x0 ;  /* 0x0000000000027802 */ /* 0x000fe20000000f00 */
[----:B------:R0:W4:Y:S01]  /*0620*/  F2F.F64.F32 R6, R9 ;  /* 0x0000000900067310 */ /* 0x0001220000201800 */
[----:B------:R-:W-:Y:S04]  /*0630*/  STL [R1], R22 ;  /* 0x0000001601007387 */ /* 0x000fe80000100800 */
[----:B------:R-:W-:Y:S01]  /*0640*/  STL [R1+0x38], R0 ;  /* 0x0000380001007387 */ /* 0x000fe20000100800 */
[----:B0-----:R0:W0:Y:S03]  /*0650*/  LDC.64 R8, c[0x4][R2] ;  /* 0x0100000002087b82 */ /* 0x0010260000000a00 */
[----:B------:R-:W-:Y:S04]  /*0660*/  STL.64 [R1+0x30], R18 ;  /* 0x0000301201007387 */ /* 0x000fe80000100a00 */
[----:B------:R-:W-:Y:S01]  /*0670*/  STL [R1+0x20], R26 ;  /* 0x0000201a01007387 */ /* 0x000fe20000100800 */
[----:B------:R-:W-:Y:S01]  /*0680*/  VIADD R5, R23, 0x1 ;  /* 0x0000000117057836 */ /* 0x000fe20000000000 */
[----:B------:R-:W-:-:S02]  /*0690*/  MOV R4, R22 ;  /* 0x0000001600047202 */ /* 0x000fc40000000f00 */
[----:B----4-:R4:W-:Y:S04]  /*06a0*/  STL.64 [R1+0x8], R6 ;  /* 0x0000080601007387 */ /* 0x0109e80000100a00 */
[----:B------:R1:W-:Y:S01]  /*06b0*/  STL.64 [R1+0x10], R4 ;  /* 0x0000100401007387 */ /* 0x0003e20000100a00 */
[----:B----4-:R-:W-:Y:S01]  /*06c0*/  IMAD.U32 R6, RZ, RZ, UR38 ;  /* 0x00000026ff067e24 */ /* 0x010fe2000f8e00ff */
[----:B------:R-:W-:Y:S02]  /*06d0*/  MOV R7, UR39 ;  /* 0x0000002700077c02 */ /* 0x000fe40008000f00 */
[----:B-1----:R-:W-:Y:S02]  /*06e0*/  MOV R4, UR4 ;  /* 0x0000000400047c02 */ /* 0x002fe40008000f00 */
[----:B------:R-:W-:Y:S01]  /*06f0*/  MOV R5, UR5 ;  /* 0x0000000500057c02 */ /* 0x000fe20008000f00 */
[----:B--2---:R-:W1:Y:S08]  /*0700*/  F2F.F64.F32 R10, R10 ;  /* 0x0000000a000a7310 */ /* 0x004e700000201800 */
[----:B---3--:R-:W2:Y:S01]  /*0710*/  F2F.F64.F32 R12, R12 ;  /* 0x0000000c000c7310 */ /* 0x008ea20000201800 */
[----:B-1----:R1:W-:Y:S04]  /*0720*/  STL.64 [R1+0x18], R10 ;  /* 0x0000180a01007387 */ /* 0x0023e80000100a00 */
[----:B0-2---:R1:W-:Y:S02]  /*0730*/  STL.64 [R1+0x28], R12 ;  /* 0x0000280c01007387 */ /* 0x0053e40000100a00 */
[----:B------:R-:W-:-:S07]  /*0740*/  LEPC R20, `(.L_x_6) ;  /* 0x000000001014794e */ /* 0x000fce0000000000 */
[----:B-1----:R-:W-:Y:S05]  /*0750*/  CALL.ABS.NOINC R8 ;  /* 0x0000000008007343 */ /* 0x002fea0003c00000 */
.L_x_6:
        /* <DEDUP_REMOVED lines=10> */
[----:B------:R-:W4:Y:S01]  /*0800*/  F2F.F64.F32 R10, R7 ;  /* 0x00000007000a7310 */ /* 0x000f220000201800 */
[----:B------:R-:W-:-:S02]  /*0810*/  IADD3 R0, PT, PT, R25, -0x1, RZ ;  /* 0xffffffff19007810 */ /* 0x000fc40007ffe0ff */
[----:B------:R-:W-:Y:S01]  /*0820*/  IADD3 R26, PT, PT, R26, R3, RZ ;  /* 0x000000031a1a7210 */ /* 0x000fe20007ffe0ff */
[----:B------:R-:W-:Y:S01]  /*0830*/  STL [R1], R22 ;  /* 0x0000001601007387 */ /* 0x000fe20000100800 */
[----:B------:R0:W2:Y:S03]  /*0840*/  LDC.64 R8, c[0x4][R2] ;  /* 0x0100000002087b82 */ /* 0x0000a60000000a00 */
[----:B------:R-:W-:Y:S04]  /*0850*/  STL [R1+0x38], R0 ;  /* 0x0000380001007387 */ /* 0x000fe80000100800 */
[----:B------:R-:W-:Y:S04]  /*0860*/  STL.64 [R1+0x30], R18 ;  /* 0x0000301201007387 */ /* 0x000fe80000100a00 */
[----:B----4-:R-:W-:Y:S04]  /*0870*/  STL.64 [R1+0x8], R10 ;  /* 0x0000080a01007387 */ /* 0x010fe80000100a00 */
[----:B------:R-:W-:Y:S01]  /*0880*/  STL [R1+0x20], R26 ;  /* 0x0000201a01007387 */ /* 0x000fe20000100800 */
[----:B------:R-:W-:Y:S01]  /*0890*/  IADD3 R5, PT, PT, R23, 0x2, RZ ;  /* 0x0000000217057810 */ /* 0x000fe20007ffe0ff */
[----:B------:R-:W-:Y:S01]  /*08a0*/  IMAD.MOV.U32 R4, RZ, RZ, R22 ;  /* 0x000000ffff047224 */ /* 0x000fe200078e0016 */
[----:B------:R-:W-:Y:S01]  /*08b0*/  MOV R6, UR38 ;  /* 0x0000002600067c02 */ /* 0x000fe20008000f00 */
[----:B0-----:R-:W-:-:S03]  /*08c0*/  IMAD.U32 R7, RZ, RZ, UR39 ;  /* 0x00000027ff077e24 */ /* 0x001fc6000f8e00ff */
[----:B------:R1:W-:Y:S02]  /*08d0*/  STL.64 [R1+0x10], R4 ;  /* 0x0000100401007387 */ /* 0x0003e40000100a00 */
[----:B-1----:R-:W-:Y:S01]  /*08e0*/  IMAD.U32 R4, RZ, RZ, UR4 ;  /* 0x00000004ff047e24 */ /* 0x002fe2000f8e00ff */
[----:B------:R-:W-:Y:S01]  /*08f0*/  MOV R5, UR5 ;  /* 0x0000000500057c02 */ /* 0x000fe20008000f00 */
[----:B--2---:R-:W0:Y:S08]  /*0900*/  F2F.F64.F32 R14, R14 ;  /* 0x0000000e000e7310 */ /* 0x004e300000201800 */
[----:B---3--:R-:W1:Y:S01]  /*0910*/  F2F.F64.F32 R12, R12 ;  /* 0x0000000c000c7310 */ /* 0x008e620000201800 */
[----:B0-----:R0:W-:Y:S04]  /*0920*/  STL.64 [R1+0x18], R14 ;  /* 0x0000180e01007387 */ /* 0x0011e80000100a00 */
[----:B-1----:R0:W-:Y:S02]  /*0930*/  STL.64 [R1+0x28], R12 ;  /* 0x0000280c01007387 */ /* 0x0021e40000100a00 */
[----:B------:R-:W-:-:S07]  /*0940*/  LEPC R20, `(.L_x_7) ;  /* 0x000000001014794e */ /* 0x000fce0000000000 */
[----:B0-----:R-:W-:Y:S05]  /*0950*/  CALL.ABS.NOINC R8 ;  /* 0x0000000008007343 */ /* 0x001fea0003c00000 */
.L_x_7:
        /* <DEDUP_REMOVED lines=10> */
[----:B------:R-:W-:Y:S01]  /*0a00*/  IMAD.IADD R26, R26, 0x1, R3 ;  /* 0x000000011a1a7824 */ /* 0x000fe200078e0203 */
[----:B------:R0:W4:Y:S02]  /*0a10*/  F2F.F64.F32 R6, R9 ;  /* 0x0000000900067310 */ /* 0x0001240000201800 */
[----:B------:R-:W-:Y:S04]  /*0a20*/  STL [R1], R22 ;  /* 0x0000001601007387 */ /* 0x000fe80000100800 */
[----:B------:R-:W-:Y:S01]  /*0a30*/  STL.64 [R1+0x30], R18 ;  /* 0x0000301201007387 */ /* 0x000fe20000100a00 */
[----:B0-----:R0:W0:Y:S03]  /*0a40*/  LDC.64 R8, c[0x4][R2] ;  /* 0x0100000002087b82 */ /* 0x0010260000000a00 */
[----:B------:R-:W-:Y:S04]  /*0a50*/  STL [R1+0x38], R25 ;  /* 0x0000381901007387 */ /* 0x000fe80000100800 */
[----:B------:R-:W-:Y:S01]  /*0a60*/  STL [R1+0x20], R26 ;  /* 0x0000201a01007387 */ /* 0x000fe20000100800 */
[----:B------:R-:W-:-:S02]  /*0a70*/  IADD3 R5, PT, PT, R23, 0x3, RZ ;  /* 0x0000000317057810 */ /* 0x000fc40007ffe0ff */
[----:B------:R-:W-:Y:S01]  /*0a80*/  MOV R4, R22 ;  /* 0x0000001600047202 */ /* 0x000fe20000000f00 */
        /* <DEDUP_REMOVED lines=12> */
.L_x_8:
        /* <DEDUP_REMOVED lines=11> */
[----:B------:R-:W-:-:S02]  /*0c00*/  IADD3 R0, PT, PT, R25, 0x1, RZ ;  /* 0x0000000119007810 */ /* 0x000fc40007ffe0ff */
        /* <DEDUP_REMOVED lines=20> */
.L_x_9:
        /* <DEDUP_REMOVED lines=11> */
[----:B------:R-:W-:Y:S01]  /*0e00*/  VIADD R0, R25, 0x2 ;  /* 0x0000000219007836 */ /* 0x000fe20000000000 */
[----:B------:R-:W-:Y:S01]  /*0e10*/  IADD3 R26, PT, PT, R26, R3, RZ ;  /* 0x000000031a1a7210 */ /* 0x000fe20007ffe0ff */
[----:B------:R-:W-:Y:S01]  /*0e20*/  STL [R1], R22 ;  /* 0x0000001601007387 */ /* 0x000fe20000100800 */
[----:B------:R0:W2:Y:S03]  /*0e30*/  LDC.64 R8, c[0x4][R2] ;  /* 0x0100000002087b82 */ /* 0x0000a60000000a00 */
[----:B------:R-:W-:Y:S04]  /*0e40*/  STL [R1+0x38], R0 ;  /* 0x0000380001007387 */ /* 0x000fe80000100800 */
[----:B------:R-:W-:Y:S04]  /*0e50*/  STL.64 [R1+0x30], R18 ;  /* 0x0000301201007387 */ /* 0x000fe80000100a00 */
[----:B----4-:R-:W-:Y:S04]  /*0e60*/  STL.64 [R1+0x8], R10 ;  /* 0x0000080a01007387 */ /* 0x010fe80000100a00 */
[----:B------:R-:W-:Y:S01]  /*0e70*/  STL [R1+0x20], R26 ;  /* 0x0000201a01007387 */ /* 0x000fe20000100800 */
[----:B------:R-:W-:-:S02]  /*0e80*/  IADD3 R5, PT, PT, R23, 0x5, RZ ;  /* 0x0000000517057810 */ /* 0x000fc40007ffe0ff */
[----:B------:R-:W-:Y:S02]  /*0e90*/  MOV R4, R22 ;  /* 0x0000001600047202 */ /* 0x000fe40000000f00 */
[----:B------:R-:W-:Y:S02]  /*0ea0*/  MOV R6, UR38 ;  /* 0x0000002600067c02 */ /* 0x000fe40008000f00 */
[----:B0-----:R-:W-:Y:S01]  /*0eb0*/  MOV R7, UR39 ;  /* 0x0000002700077c02 */ /* 0x001fe20008000f00 */
[----:B------:R1:W-:Y:S02]  /*0ec0*/  STL.64 [R1+0x10], R4 ;  /* 0x0000100401007387 */ /* 0x0003e40000100a00 */
[----:B-1----:R-:W-:Y:S01]  /*0ed0*/  MOV R4, UR4 ;  /* 0x0000000400047c02 */ /* 0x002fe20008000f00 */
[----:B------:R-:W-:Y:S01]  /*0ee0*/  IMAD.U32 R5, RZ, RZ, UR5 ;  /* 0x00000005ff057e24 */ /* 0x000fe2000f8e00ff */
[----:B--2---:R-:W0:Y:S08]  /*0ef0*/  F2F.F64.F32 R14, R14 ;  /* 0x0000000e000e7310 */ /* 0x004e300000201800 */
[----:B---3--:R-:W1:Y:S01]  /*0f00*/  F2F.F64.F32 R12, R12 ;  /* 0x0000000c000c7310 */ /* 0x008e620000201800 */
[----:B0-----:R0:W-:Y:S04]  /*0f10*/  STL.64 [R1+0x18], R14 ;  /* 0x0000180e01007387 */ /* 0x0011e80000100a00 */
[----:B-1----:R0:W-:Y:S02]  /*0f20*/  STL.64 [R1+0x28], R12 ;  /* 0x0000280c01007387 */ /* 0x0021e40000100a00 */
[----:B------:R-:W-:-:S07]  /*0f30*/  LEPC R20, `(.L_x_10) ;  /* 0x000000001014794e */ /* 0x000fce0000000000 */
[----:B0-----:R-:W-:Y:S05]  /*0f40*/  CALL.ABS.NOINC R8 ;  /* 0x0000000008007343 */ /* 0x001fea0003c00000 */
.L_x_10:
        /* <DEDUP_REMOVED lines=11> */
[----:B------:R-:W-:Y:S01]  /*1000*/  IADD3 R0, PT, PT, R25, 0x3, RZ ;  /* 0x0000000319007810 */ /* 0x000fe20007ffe0ff */
[----:B------:R-:W-:Y:S01]  /*1010*/  IMAD.IADD R26, R26, 0x1, R3 ;  /* 0x000000011a1a7824 */ /* 0x000fe200078e0203 */
[----:B------:R-:W-:Y:S01]  /*1020*/  STL [R1], R22 ;  /* 0x0000001601007387 */ /* 0x000fe20000100800 */
[----:B------:R0:W2:Y:S03]  /*1030*/  LDC.64 R8, c[0x4][R2] ;  /* 0x0100000002087b82 */ /* 0x0000a60000000a00 */
[----:B------:R-:W-:Y:S04]  /*1040*/  STL [R1+0x38], R0 ;  /* 0x0000380001007387 */ /* 0x000fe80000100800 */
[----:B------:R-:W-:Y:S04]  /*1050*/  STL.64 [R1+0x30], R18 ;  /* 0x0000301201007387 */ /* 0x000fe80000100a00 */
[----:B----4-:R-:W-:Y:S04]  /*1060*/  STL.64 [R1+0x8], R10 ;  /* 0x0000080a01007387 */ /* 0x010fe80000100a00 */
[----:B------:R-:W-:Y:S01]  /*1070*/  STL [R1+0x20], R26 ;  /* 0x0000201a01007387 */ /* 0x000fe20000100800 */
[----:B------:R-:W-:Y:S01]  /*1080*/  VIADD R5, R23, 0x6 ;  /* 0x0000000617057836 */ /* 0x000fe20000000000 */
[----:B------:R-:W-:Y:S01]  /*1090*/  MOV R4, R22 ;  /* 0x0000001600047202 */ /* 0x000fe20000000f00 */
[----:B------:R-:W-:Y:S01]  /*10a0*/  IMAD.U32 R6, RZ, RZ, UR38 ;  /* 0x00000026ff067e24 */ /* 0x000fe2000f8e00ff */
[----:B0-----:R-:W-:-:S03]  /*10b0*/  MOV R7, UR39 ;  /* 0x0000002700077c02 */ /* 0x001fc60008000f00 */
[----:B------:R1:W-:Y:S02]  /*10c0*/  STL.64 [R1+0x10], R4 ;  /* 0x0000100401007387 */ /* 0x0003e40000100a00 */
[----:B-1----:R-:W-:Y:S02]  /*10d0*/  MOV R4, UR4 ;  /* 0x0000000400047c02 */ /* 0x002fe40008000f00 */
[----:B------:R-:W-:Y:S01]  /*10e0*/  MOV R5, UR5 ;  /* 0x0000000500057c02 */ /* 0x000fe20008000f00 */
[----:B--2---:R-:W0:Y:S08]  /*10f0*/  F2F.F64.F32 R14, R14 ;  /* 0x0000000e000e7310 */ /* 0x004e300000201800 */
[----:B---3--:R-:W1:Y:S01]  /*1100*/  F2F.F64.F32 R12, R12 ;  /* 0x0000000c000c7310 */ /* 0x008e620000201800 */
[----:B0-----:R0:W-:Y:S04]  /*1110*/  STL.64 [R1+0x18], R14 ;  /* 0x0000180e01007387 */ /* 0x0011e80000100a00 */
[----:B-1----:R0:W-:Y:S02]  /*1120*/  STL.64 [R1+0x28], R12 ;  /* 0x0000280c01007387 */ /* 0x0021e40000100a00 */
[----:B------:R-:W-:-:S07]  /*1130*/  LEPC R20, `(.L_x_11) ;  /* 0x000000001014794e */ /* 0x000fce0000000000 */
[----:B0-----:R-:W-:Y:S05]  /*1140*/  CALL.ABS.NOINC R8 ;  /* 0x0000000008007343 */ /* 0x001fea0003c00000 */
.L_x_11:
        /* <DEDUP_REMOVED lines=10> */
[----:B------:R-:W0:Y:S01]  /*11f0*/  F2F.F64.F32 R8, R5 ;  /* 0x0000000500087310 */ /* 0x000e220000201800 */
[----:B------:R-:W-:-:S02]  /*1200*/  IADD3 R0, PT, PT, R25, 0x4, RZ ;  /* 0x0000000419007810 */ /* 0x000fc40007ffe0ff */
[----:B------:R-:W-:Y:S01]  /*1210*/  IADD3 R26, PT, PT, R26, R3, RZ ;  /* 0x000000031a1a7210 */ /* 0x000fe20007ffe0ff */
[----:B------:R-:W-:Y:S01]  /*1220*/  STL [R1], R22 ;  /* 0x0000001601007387 */ /* 0x000fe20000100800 */
[----:B------:R-:W4:Y:S03]  /*1230*/  LDC.64 R2, c[0x4][R2] ;  /* 0x0100000002027b82 */ /* 0x000f260000000a00 */
[----:B------:R-:W-:Y:S04]  /*1240*/  STL [R1+0x38], R0 ;  /* 0x0000380001007387 */ /* 0x000fe80000100800 */
[----:B------:R-:W-:Y:S04]  /*1250*/  STL [R1+0x20], R26 ;  /* 0x0000201a01007387 */ /* 0x000fe80000100800 */
[----:B0-----:R-:W-:Y:S04]  /*1260*/  STL.64 [R1+0x8], R8 ;  /* 0x0000080801007387 */ /* 0x001fe80000100a00 */
[----:B------:R-:W-:Y:S01]  /*1270*/  STL.64 [R1+0x30], R18 ;  /* 0x0000301201007387 */ /* 0x000fe20000100a00 */
[----:B------:R-:W-:Y:S01]  /*1280*/  IADD3 R7, PT, PT, R23, 0x7, RZ ;  /* 0x0000000717077810 */ /* 0x000fe20007ffe0ff */
[----:B------:R-:W-:Y:S01]  /*1290*/  IMAD.MOV.U32 R6, RZ, RZ, R22 ;  /* 0x000000ffff067224 */ /* 0x000fe200078e0016 */
[----:B-1----:R-:W-:Y:S01]  /*12a0*/  MOV R5, UR5 ;  /* 0x0000000500057c02 */ /* 0x002fe20008000f00 */
[----:B------:R-:W-:-:S03]  /*12b0*/  IMAD.U32 R4, RZ, RZ, UR4 ;  /* 0x00000004ff047e24 */ /* 0x000fc6000f8e00ff */
[----:B------:R0:W-:Y:S02]  /*12c0*/  STL.64 [R1+0x10], R6 ;  /* 0x0000100601007387 */ /* 0x0001e40000100a00 */
[----:B0-----:R-:W-:Y:S01]  /*12d0*/  MOV R6, UR38 ;  /* 0x0000002600067c02 */ /* 0x001fe20008000f00 */
[----:B------:R-:W-:Y:S01]  /*12e0*/  IMAD.U32 R7, RZ, RZ, UR39 ;  /* 0x00000027ff077e24 */ /* 0x000fe2000f8e00ff */
[----:B--2---:R-:W0:Y:S08]  /*12f0*/  F2F.F64.F32 R10, R10 ;  /* 0x0000000a000a7310 */ /* 0x004e300000201800 */
[----:B---3--:R-:W1:Y:S01]  /*1300*/  F2F.F64.F32 R12, R12 ;  /* 0x0000000c000c7310 */ /* 0x008e620000201800 */
[----:B0-----:R0:W-:Y:S04]  /*1310*/  STL.64 [R1+0x18], R10 ;  /* 0x0000180a01007387 */ /* 0x0011e80000100a00 */
[----:B-1--4-:R0:W-:Y:S02]  /*1320*/  STL.64 [R1+0x28], R12 ;  /* 0x0000280c01007387 */ /* 0x0121e40000100a00 */
[----:B------:R-:W-:-:S07]  /*1330*/  LEPC R20, `(.L_x_12) ;  /* 0x000000001014794e */ /* 0x000fce0000000000 */
[----:B0-----:R-:W-:Y:S05]  /*1340*/  CALL.ABS.NOINC R2 ;  /* 0x0000000002007343 */ /* 0x001fea0003c00000 */
.L_x_12:
[C---:B------:R-:W-:Y:S01]  /*1350*/  IADD3 R0, PT, PT, R25.reuse, 0x5, RZ ;  /* 0x0000000519007810 */ /* 0x040fe20007ffe0ff */
[----:B------:R-:W-:Y:S01]  /*1360*/  IMAD.U32 R3, RZ, RZ, UR43 ;  /* 0x0000002bff037e24 */ /* 0x000fe2000f8e00ff */
[----:B------:R-:W-:Y:S02]  /*1370*/  IADD3 R25, PT, PT, R25, 0x8, RZ ;  /* 0x0000000819197810 */ /* 0x000fe40007ffe0ff */
[----:B------:R-:W-:Y:S02]  /*1380*/  ISETP.NE.AND P0, PT, R0, UR42, PT ;  /* 0x0000002a00007c0c */ /* 0x000fe4000bf05270 */
[----:B------:R-:W-:Y:S02]  /*1390*/  IADD3 R23, PT, PT, R23, 0x8, RZ ;  /* 0x0000000817177810 */ /* 0x000fe40007ffe0ff */
[----:B------:R-:W-:-:S09]  /*13a0*/  LEA R24, R3, R24, 0x3 ;  /* 0x0000001803187211 */ /* 0x000fd200078e18ff */
[----:B------:R-:W-:Y:S05]  /*13b0*/  @P0 BRA `(.L_x_13) ;  /* 0xffffffec00e40947 */ /* 0x000fea000383ffff */
[----:B------:R-:W-:Y:S05]  /*13c0*/  BSYNC.RECONVERGENT B6 ;  /* 0x0000000000067941 */ /* 0x000fea0003800200 */
.L_x_4:
[----:B------:R-:W-:-:S07]  /*13d0*/  IMAD.U32 R2, RZ, RZ, UR42 ;  /* 0x0000002aff027e24 */ /* 0x000fce000f8e00ff */
.L_x_3:
[----:B------:R-:W1:Y:S02]  /*13e0*/  LDCU UR4, c[0x0][0x39c] ;  /* 0x00007380ff0477ac */ /* 0x000e640008000800 */
[----:B-1----:R-:W-:-:S04]  /*13f0*/  ULOP3.LUT UR4, UR4, 0x7, URZ, 0xc0, !UPT ;  /* 0x0000000704047892 */ /* 0x002fc8000f8ec0ff */
[----:B------:R-:W-:-:S09]  /*1400*/  UISETP.NE.AND UP0, UPT, UR4, URZ, UPT ;  /* 0x000000ff0400728c */ /* 0x000fd2000bf05270 */
[----:B------:R-:W-:Y:S05]  /*1410*/  BRA.U !UP0, `(.L_x_14) ;  /* 0x0000000d08f47547 */ /* 0x000fea000b800000 */
[----:B------:R-:W-:-:S04]  /*1420*/  UIADD3 UR4, UPT, UPT, UR4, -0x1, URZ ;  /* 0xffffffff04047890 */ /* 0x000fc8000fffe0ff */
[----:B------:R-:W-:-:S09]  /*1430*/  UISETP.GE.U32.AND UP0, UPT, UR4, 0x3, UPT ;  /* 0x000000030400788c */ /* 0x000fd2000bf06070 */
[----:B------:R-:W-:Y:S05]  /*1440*/  BRA.U !UP0, `(.L_x_15) ;  /* 0x0000000908187547 */ /* 0x000fea000b800000 */
[----:B------:R-:W1:Y:S01]  /*1450*/  LDCU UR4, c[0x0][0x39c] ;  /* 0x00007380ff0477ac */ /* 0x000e620008000800 */
[----:B------:R-:W2:Y:S01]  /*1460*/  LDC.64 R30, c[0x0][0x388] ;  /* 0x0000e200ff1e7b82 */ /* 0x000ea20000000a00 */
[----:B------:R-:W-:Y:S01]  /*1470*/  IMAD R23, R2, R3, R19 ;  /* 0x0000000302177224 */ /* 0x000fe200078e0213 */
[----:B------:R-:W3:Y:S06]  /*1480*/  LDG.E R0, desc[UR36][R28.64] ;  /* 0x000000241c007981 */ /* 0x000eec000c1e1900 */
[----:B------:R-:W4:Y:S01]  /*1490*/  LDC.64 R24, c[0x0][0x380] ;  /* 0x0000e000ff187b82 */ /* 0x000f220000000a00 */
[----:B-1----:R-:W-:Y:S01]  /*14a0*/  IMAD R17, R18, UR4, RZ ;  /* 0x0000000412117c24 */ /* 0x002fe2000f8e02ff */
[----:B------:R-:W-:-:S02]  /*14b0*/  MOV R8, 0x0 ;  /* 0x0000000000087802 */ /* 0x000fc40000000f00 */
[----:B------:R-:W-:Y:S01]  /*14c0*/  MOV R16, R22 ;  /* 0x0000001600107202 */ /* 0x000fe20000000f00 */
[----:B------:R-:W-:Y:S01]  /*14d0*/  STL [R1], R22 ;  /* 0x0000001601007387 */ /* 0x000fe20000100800 */
[----:B------:R-:W-:Y:S01]  /*14e0*/  IADD3 R17, PT, PT, R17, R2, RZ ;  /* 0x0000000211117210 */ /* 0x000fe20007ffe0ff */
[----:B------:R-:W1:Y:S01]  /*14f0*/  LDCU.64 UR4, c[0x4][0x8] ;  /* 0x01000100ff0477ac */ /* 0x000e620008000a00 */
[----:B--2---:R-:W-:-:S05]  /*1500*/  IMAD.WIDE R30, R23, 0x4, R30 ;  /* 0x00000004171e7825 */ /* 0x004fca00078e021e */
[----:B------:R-:W3:Y:S01]  /*1510*/  LDG.E R4, desc[UR36][R30.64] ;  /* 0x000000241e047981 */ /* 0x000ee2000c1e1900 */
[----:B----4-:R-:W-:-:S05]  /*1520*/  IMAD.WIDE R24, R17, 0x4, R24 ;  /* 0x0000000411187825 */ /* 0x010fca00078e0218 */
[----:B------:R-:W3:Y:S02]  /*1530*/  LDG.E R3, desc[UR36][R24.64] ;  /* 0x0000002418037981 */ /* 0x000ee4000c1e1900 */
[----:B---3--:R-:W-:-:S05]  /*1540*/  FFMA R3, R3, R4, R0 ;  /* 0x0000000403037223 */ /* 0x008fca0000000000 */
[----:B------:R-:W-:Y:S04]  /*1550*/  STG.E desc[UR36][R28.64], R3 ;  /* 0x000000031c007986 */ /* 0x000fe8000c101924 */
[----:B------:R-:W2:Y:S04]  /*1560*/  LDG.E R10, desc[UR36][R24.64] ;  /* 0x00000024180a7981 */ /* 0x000ea8000c1e1900 */
[----:B------:R-:W3:Y:S01]  /*1570*/  LDG.E R12, desc[UR36][R30.64] ;  /* 0x000000241e0c7981 */ /* 0x000ee2000c1e1900 */
[----:B------:R-:W4:Y:S03]  /*1580*/  LDC.64 R8, c[0x4][R8] ;  /* 0x0100000008087b82 */ /* 0x000f260000000a00 */
[----:B------:R-:W-:Y:S04]  /*1590*/  STL.64 [R1+0x10], R16 ;  /* 0x0000101001007387 */ /* 0x000fe80000100a00 */
[----:B------:R-:W-:Y:S04]  /*15a0*/  STL.64 [R1+0x30], R18 ;  /* 0x0000301201007387 */ /* 0x000fe80000100a00 */
[----:B------:R-:W-:Y:S04]  /*15b0*/  STL [R1+0x38], R2 ;  /* 0x0000380201007387 */ /* 0x000fe80000100800 */
[----:B------:R-:W-:Y:S01]  /*15c0*/  STL [R1+0x20], R23 ;  /* 0x0000201701007387 */ /* 0x000fe20000100800 */
[----:B------:R-:W5:Y:S01]  /*15d0*/  F2F.F64.F32 R6, R3 ;  /* 0x0000000300067310 */ /* 0x000f620000201800 */
[----:B-1----:R-:W-:Y:S01]  /*15e0*/  IMAD.U32 R4, RZ, RZ, UR4 ;  /* 0x00000004ff047e24 */ /* 0x002fe2000f8e00ff */
[----:B------:R-:W-:Y:S01]  /*15f0*/  MOV R5, UR5 ;  /* 0x0000000500057c02 */ /* 0x000fe20008000f00 */
[----:B-----5:R1:W-:Y:S02]  /*1600*/  STL.64 [R1+0x8], R6 ;  /* 0x0000080601007387 */ /* 0x0203e40000100a00 */
[----:B-1----:R-:W-:Y:S01]  /*1610*/  MOV R6, UR38 ;  /* 0x0000002600067c02 */ /* 0x002fe20008000f00 */
[----:B------:R-:W-:-:S02]  /*1620*/  IMAD.U32 R7, RZ, RZ, UR39 ;  /* 0x00000027ff077e24 */ /* 0x000fc4000f8e00ff */
[----:B--2---:R-:W1:Y:S08]  /*1630*/  F2F.F64.F32 R10, R10 ;  /* 0x0000000a000a7310 */ /* 0x004e700000201800 */
[----:B---3--:R-:W2:Y:S01]  /*1640*/  F2F.F64.F32 R12, R12 ;  /* 0x0000000c000c7310 */ /* 0x008ea20000201800 */
[----:B-1----:R1:W-:Y:S04]  /*1650*/  STL.64 [R1+0x18], R10 ;  /* 0x0000180a01007387 */ /* 0x0023e80000100a00 */
[----:B--2-4-:R1:W-:Y:S02]  /*1660*/  STL.64 [R1+0x28], R12 ;  /* 0x0000280c01007387 */ /* 0x0143e40000100a00 */
[----:B------:R-:W-:-:S07]  /*1670*/  LEPC R20, `(.L_x_16) ;  /* 0x000000001014794e */ /* 0x000fce0000000000 */
[----:B01----:R-:W-:Y:S05]  /*1680*/  CALL.ABS.NOINC R8 ;  /* 0x0000000008007343 */ /* 0x003fea0003c00000 */
.L_x_16:
[----:B------:R-:W0:Y:S01]  /*1690*/  LDC R3, c[0x0][0x3a0] ;  /* 0x0000e800ff037b82 */ /* 0x000e220000000800 */
[----:B------:R-:W2:Y:S04]  /*16a0*/  LDG.E R0, desc[UR36][R28.64] ;  /* 0x000000241c007981 */ /* 0x000ea8000c1e1900 */
[----:B------:R-:W2:Y:S01]  /*16b0*/  LDG.E R5, desc[UR36][R24.64+0x4] ;  /* 0x0000042418057981 */ /* 0x000ea2000c1e1900 */
[----:B------:R-:W-:Y:S01]  /*16c0*/  MOV R16, 0x0 ;  /* 0x0000000000107802 */ /* 0x000fe20000000f00 */
[----:B------:R-:W1:Y:S01]  /*16d0*/  LDCU.64 UR4, c[0x4][0x8] ;  /* 0x01000100ff0477ac */ /* 0x000e620008000a00 */
[----:B0-----:R-:W-:-:S05]  /*16e0*/  IMAD.WIDE R30, R3, 0x4, R30 ;  /* 0x00000004031e7825 */ /* 0x001fca00078e021e */
[----:B------:R-:W2:Y:S02]  /*16f0*/  LDG.E R4, desc[UR36][R30.64] ;  /* 0x000000241e047981 */ /* 0x000ea4000c1e1900 */
[----:B--2---:R-:W-:-:S05]  /*1700*/  FFMA R9, R5, R4, R0 ;  /* 0x0000000405097223 */ /* 0x004fca0000000000 */
[----:B------:R0:W-:Y:S04]  /*1710*/  STG.E desc[UR36][R28.64], R9 ;  /* 0x000000091c007986 */ /* 0x0001e8000c101924 */
[----:B------:R-:W2:Y:S04]  /*1720*/  LDG.E R12, desc[UR36][R24.64+0x4] ;  /* 0x00000424180c7981 */ /* 0x000ea8000c1e1900 */
[----:B------:R-:W3:Y:S01]  /*1730*/  LDG.E R10, desc[UR36][R30.64] ;  /* 0x000000241e0a7981 */ /* 0x000ee2000c1e1900 */
[----:B------:R-:W-:Y:S01]  /*1740*/  VIADD R0, R2, 0x1 ;  /* 0x0000000102007836 */ /* 0x000fe20000000000 */
[----:B------:R-:W-:Y:S01]  /*1750*/  IADD3 R23, PT, PT, R23, R3, RZ ;  /* 0x0000000317177210 */ /* 0x000fe20007ffe0ff */
[----:B------:R0:W4:Y:S01]  /*1760*/  F2F.F64.F32 R6, R9 ;  /* 0x0000000900067310 */ /* 0x0001220000201800 */
[----:B------:R-:W-:Y:S04]  /*1770*/  STL [R1], R22 ;  /* 0x0000001601007387 */ /* 0x000fe80000100800 */
[----:B------:R-:W-:Y:S01]  /*1780*/  STL [R1+0x38], R0 ;  /* 0x0000380001007387 */ /* 0x000fe20000100800 */
[----:B0-----:R0:W0:Y:S03]  /*1790*/  LDC.64 R8, c[0x4][R16] ;  /* 0x0100000010087b82 */ /* 0x0010260000000a00 */
[----:B------:R-:W-:Y:S04]  /*17a0*/  STL.64 [R1+0x30], R18 ;  /* 0x0000301201007387 */ /* 0x000fe80000100a00 */
[----:B------:R-:W-:Y:S01]  /*17b0*/  STL [R1+0x20], R23 ;  /* 0x0000201701007387 */ /* 0x000fe20000100800 */
[----:B------:R-:W-:-:S02]  /*17c0*/  IADD3 R5, PT, PT, R17, 0x1, RZ ;  /* 0x0000000111057810 */ /* 0x000fc40007ffe0ff */
[----:B------:R-:W-:Y:S01]  /*17d0*/  MOV R4, R22 ;  /* 0x0000001600047202 */ /* 0x000fe20000000f00 */
[----:B----4-:R4:W-:Y:S04]  /*17e0*/  STL.64 [R1+0x8], R6 ;  /* 0x0000080601007387 */ /* 0x0109e80000100a00 */
[----:B------:R1:W-:Y:S01]  /*17f0*/  STL.64 [R1+0x10], R4 ;  /* 0x0000100401007387 */ /* 0x0003e20000100a00 */
[----:B----4-:R-:W-:Y:S02]  /*1800*/  MOV R6, UR38 ;  /* 0x0000002600067c02 */ /* 0x010fe40008000f00 */
[----:B------:R-:W-:Y:S02]  /*1810*/  MOV R7, UR39 ;  /* 0x0000002700077c02 */ /* 0x000fe40008000f00 */
[----:B-1----:R-:W-:Y:S01]  /*1820*/  MOV R4, UR4 ;  /* 0x0000000400047c02 */ /* 0x002fe20008000f00 */
[----:B------:R-:W-:Y:S01]  /*1830*/  IMAD.U32 R5, RZ, RZ, UR5 ;  /* 0x00000005ff057e24 */ /* 0x000fe2000f8e00ff */
[----:B--2---:R-:W1:Y:S08]  /*1840*/  F2F.F64.F32 R12, R12 ;  /* 0x0000000c000c7310 */ /* 0x004e700000201800 */
[----:B---3--:R-:W2:Y:S01]  /*1850*/  F2F.F64.F32 R10, R10 ;  /* 0x0000000a000a7310 */ /* 0x008ea20000201800 */
[----:B-1----:R1:W-:Y:S04]  /*1860*/  STL.64 [R1+0x18], R12 ;  /* 0x0000180c01007387 */ /* 0x0023e80000100a00 */
[----:B0-2---:R1:W-:Y:S02]  /*1870*/  STL.64 [R1+0x28], R10 ;  /* 0x0000280a01007387 */ /* 0x0053e40000100a00 */
[----:B------:R-:W-:-:S07]  /*1880*/  LEPC R20, `(.L_x_17) ;  /* 0x000000001014794e */ /* 0x000fce0000000000 */
[----:B-1----:R-:W-:Y:S05]  /*1890*/  CALL.ABS.NOINC R8 ;  /* 0x0000000008007343 */ /* 0x002fea0003c00000 */
.L_x_17:
        /* <DEDUP_REMOVED lines=32> */
.L_x_18:
[----:B------:R-:W0:Y:S01]  /*1aa0*/  LDC R14, c[0x0][0x3a0] ;  /* 0x0000e800ff0e7b82 */ /* 0x000e220000000800 */
[----:B------:R-:W2:Y:S04]  /*1ab0*/  LDG.E R0, desc[UR36][R28.64] ;  /* 0x000000241c007981 */ /* 0x000ea8000c1e1900 */
[----:B------:R-:W2:Y:S01]  /*1ac0*/  LDG.E R3, desc[UR36][R24.64+0xc] ;  /* 0x00000c2418037981 */ /* 0x000ea2000c1e1900 */
[----:B------:R-:W-:Y:S01]  /*1ad0*/  IADD3 R7, PT, PT, R17, 0x3, RZ ;  /* 0x0000000311077810 */ /* 0x000fe20007ffe0ff */
[----:B------:R-:W1:Y:S01]  /*1ae0*/  LDCU.64 UR4, c[0x4][0x8] ;  /* 0x01000100ff0477ac */ /* 0x000e620008000a00 */
[----:B0-----:R-:W-:-:S05]  /*1af0*/  IMAD.WIDE R30, R14, 0x4, R30 ;  /* 0x000000040e1e7825 */ /* 0x001fca00078e021e */
[----:B------:R-:W2:Y:S02]  /*1b00*/  LDG.E R4, desc[UR36][R30.64] ;  /* 0x000000241e047981 */ /* 0x000ea4000c1e1900 */
[----:B--2---:R-:W-:-:S05]  /*1b10*/  FFMA R3, R3, R4, R0 ;  /* 0x0000000403037223 */ /* 0x004fca0000000000 */
[----:B------:R-:W-:Y:S04]  /*1b20*/  STG.E desc[UR36][R28.64], R3 ;  /* 0x000000031c007986 */ /* 0x000fe8000c101924 */
        /* <DEDUP_REMOVED lines=11> */
[----:B------:R-:W-:Y:S01]  /*1be0*/  IMAD.MOV.U32 R6, RZ, RZ, R22 ;  /* 0x000000ffff067224 */ /* 0x000fe200078e0016 */
[----:B-1----:R-:W-:Y:S01]  /*1bf0*/  MOV R5, UR5 ;  /* 0x0000000500057c02 */ /* 0x002fe20008000f00 */
[----:B------:R-:W-:-:S03]  /*1c00*/  IMAD.U32 R4, RZ, RZ, UR4 ;  /* 0x00000004ff047e24 */ /* 0x000fc6000f8e00ff */
[----:B------:R0:W-:Y:S02]  /*1c10*/  STL.64 [R1+0x10], R6 ;  /* 0x0000100601007387 */ /* 0x0001e40000100a00 */
[----:B0-----:R-:W-:Y:S02]  /*1c20*/  MOV R6, UR38 ;  /* 0x0000002600067c02 */ /* 0x001fe40008000f00 */
[----:B------:R-:W-:Y:S01]  /*1c30*/  MOV R7, UR39 ;  /* 0x0000002700077c02 */ /* 0x000fe20008000f00 */
[----:B--2---:R-:W0:Y:S08]  /*1c40*/  F2F.F64.F32 R10, R10 ;  /* 0x0000000a000a7310 */ /* 0x004e300000201800 */
[----:B---3--:R-:W1:Y:S01]  /*1c50*/  F2F.F64.F32 R12, R12 ;  /* 0x0000000c000c7310 */ /* 0x008e620000201800 */
[----:B0-----:R0:W-:Y:S04]  /*1c60*/  STL.64 [R1+0x18], R10 ;  /* 0x0000180a01007387 */ /* 0x0011e80000100a00 */
[----:B-1--4-:R0:W-:Y:S02]  /*1c70*/  STL.64 [R1+0x28], R12 ;  /* 0x0000280c01007387 */ /* 0x0121e40000100a00 */
[----:B------:R-:W-:-:S07]  /*1c80*/  LEPC R20, `(.L_x_19) ;  /* 0x000000001014794e */ /* 0x000fce0000000000 */
[----:B0-----:R-:W-:Y:S05]  /*1c90*/  CALL.ABS.NOINC R16 ;  /* 0x0000000010007343 */ /* 0x001fea0003c00000 */
.L_x_19:
[----:B------:R-:W-:-:S07]  /*1ca0*/  VIADD R2, R2, 0x4 ;  /* 0x0000000402027836 */ /* 0x000fce0000000000 */
.L_x_15:
[----:B------:R-:W1:Y:S02]  /*1cb0*/  LDCU UR4, c[0x0][0x39c] ;  /* 0x00007380ff0477ac */ /* 0x000e640008000800 */
[----:B-1----:R-:W-:-:S09]  /*1cc0*/  ULOP3.LUT UP0, UR4, UR4, 0x3, URZ, 0xc0, !UPT ;  /* 0x0000000304047892 */ /* 0x002fd2000f80c0ff */
[----:B------:R-:W-:Y:S05]  /*1cd0*/  BRA.U !UP0, `(.L_x_14) ;  /* 0x0000000508c47547 */ /* 0x000fea000b800000 */
[----:B------:R-:W-:-:S09]  /*1ce0*/  UISETP.NE.AND UP0, UPT, UR4, 0x1, UPT ;  /* 0x000000010400788c */ /* 0x000fd2000bf05270 */
[----:B------:R-:W-:Y:S05]  /*1cf0*/  BRA.U !UP0, `(.L_x_20) ;  /* 0x00000005081c7547 */ /* 0x000fea000b800000 */
[----:B------:R-:W1:Y:S01]  /*1d00*/  LDCU UR5, c[0x0][0x39c] ;  /* 0x00007380ff0577ac */ /* 0x000e620008000800 */
[----:B------:R-:W2:Y:S01]  /*1d10*/  LDC.64 R24, c[0x0][0x388] ;  /* 0x0000e200ff187b82 */ /* 0x000ea20000000a00 */
[----:B------:R-:W3:Y:S01]  /*1d20*/  LDG.E R0, desc[UR36][R28.64] ;  /* 0x000000241c007981 */ /* 0x000ee2000c1e1900 */
[----:B------:R-:W4:Y:S06]  /*1d30*/  LDCU UR4, c[0x0][0x3a0] ;  /* 0x00007400ff0477ac */ /* 0x000f2c0008000800 */
[----:B------:R-:W5:Y:S01]  /*1d40*/  LDC.64 R30, c[0x0][0x380] ;  /* 0x0000e000ff1e7b82 */ /* 0x000f620000000a00 */
[----:B-1----:R-:W-:-:S02]  /*1d50*/  IMAD R17, R18, UR5, RZ ;  /* 0x0000000512117c24 */ /* 0x002fc4000f8e02ff */
[----:B----4-:R-:W-:-:S03]  /*1d60*/  IMAD R23, R2, UR4, R19 ;  /* 0x0000000402177c24 */ /* 0x010fc6000f8e0213 */
[----:B------:R-:W-:Y:S02]  /*1d70*/  IADD3 R17, PT, PT, R17, R2, RZ ;  /* 0x0000000211117210 */ /* 0x000fe40007ffe0ff */
[----:B------:R-:W-:Y:S01]  /*1d80*/  MOV R8, 0x0 ;  /* 0x0000000000087802 */ /* 0x000fe20000000f00 */
[----:B--2---:R-:W-:Y:S01]  /*1d90*/  IMAD.WIDE R24, R23, 0x4, R24 ;  /* 0x0000000417187825 */ /* 0x004fe200078e0218 */
[----:B------:R-:W-:Y:S01]  /*1da0*/  MOV R16, R22 ;  /* 0x0000001600107202 */ /* 0x000fe20000000f00 */
[----:B------:R-:W-:Y:S01]  /*1db0*/  STL [R1], R22 ;  /* 0x0000001601007387 */ /* 0x000fe20000100800 */
[----:B------:R-:W1:Y:S03]  /*1dc0*/  LDCU.64 UR4, c[0x4][0x8] ;  /* 0x01000100ff0477ac */ /* 0x000e660008000a00 */
[----:B------:R-:W3:Y:S01]  /*1dd0*/  LDG.E R4, desc[UR36][R24.64] ;  /* 0x0000002418047981 */ /* 0x000ee2000c1e1900 */
[----:B-----5:R-:W-:-:S05]  /*1de0*/  IMAD.WIDE R30, R17, 0x4, R30 ;  /* 0x00000004111e7825 */ /* 0x020fca00078e021e */
        /* <DEDUP_REMOVED lines=11> */
[----:B-1----:R-:W-:Y:S01]  /*1ea0*/  MOV R4, UR4 ;  /* 0x0000000400047c02 */ /* 0x002fe20008000f00 */
[----:B------:R-:W-:Y:S01]  /*1eb0*/  IMAD.U32 R5, RZ, RZ, UR5 ;  /* 0x00000005ff057e24 */ /* 0x000fe2000f8e00ff */
[----:B-----5:R1:W-:Y:S02]  /*1ec0*/  STL.64 [R1+0x8], R6 ;  /* 0x0000080601007387 */ /* 0x0203e40000100a00 */
[----:B-1----:R-:W-:-:S02]  /*1ed0*/  MOV R6, UR38 ;  /* 0x0000002600067c02 */ /* 0x002fc40008000f00 */
[----:B------:R-:W-:Y:S01]  /*1ee0*/  MOV R7, UR39 ;  /* 0x0000002700077c02 */ /* 0x000fe20008000f00 */
[----:B--2---:R-:W1:Y:S08]  /*1ef0*/  F2F.F64.F32 R10, R10 ;  /* 0x0000000a000a7310 */ /* 0x004e700000201800 */
[----:B---3--:R-:W2:Y:S01]  /*1f00*/  F2F.F64.F32 R12, R12 ;  /* 0x0000000c000c7310 */ /* 0x008ea20000201800 */
[----:B-1----:R1:W-:Y:S04]  /*1f10*/  STL.64 [R1+0x18], R10 ;  /* 0x0000180a01007387 */ /* 0x0023e80000100a00 */
[----:B--2-4-:R1:W-:Y:S02]  /*1f20*/  STL.64 [R1+0x28], R12 ;  /* 0x0000280c01007387 */ /* 0x0143e40000100a00 */
[----:B------:R-:W-:-:S07]  /*1f30*/  LEPC R20, `(.L_x_21) ;  /* 0x000000001014794e */ /* 0x000fce0000000000 */
[----:B01----:R-:W-:Y:S05]  /*1f40*/  CALL.ABS.NOINC R8 ;  /* 0x0000000008007343 */ /* 0x003fea0003c00000 */
.L_x_21:
[----:B------:R-:W0:Y:S01]  /*1f50*/  LDC R0, c[0x0][0x3a0] ;  /* 0x0000e800ff007b82 */ /* 0x000e220000000800 */
[----:B------:R-:W2:Y:S04]  /*1f60*/  LDG.E R3, desc[UR36][R28.64] ;  /* 0x000000241c037981 */ /* 0x000ea8000c1e1900 */
[----:B------:R-:W2:Y:S01]  /*1f70*/  LDG.E R4, desc[UR36][R30.64+0x4] ;  /* 0x000004241e047981 */ /* 0x000ea2000c1e1900 */
[----:B------:R-:W-:Y:S01]  /*1f80*/  MOV R14, 0x0 ;  /* 0x00000000000e7802 */ /* 0x000fe20000000f00 */
[----:B------:R-:W-:Y:S01]  /*1f90*/  IMAD.MOV.U32 R16, RZ, RZ, R22 ;  /* 0x000000ffff107224 */ /* 0x000fe200078e0016 */
        /* <DEDUP_REMOVED lines=9> */
[----:B------:R-:W-:Y:S01]  /*2030*/  IADD3 R0, PT, PT, R23, R0, RZ ;  /* 0x0000000017007210 */ /* 0x000fe20007ffe0ff */
[----:B------:R-:W4:Y:S01]  /*2040*/  LDC.64 R14, c[0x4][R14] ;  /* 0x010000000e0e7b82 */ /* 0x000f220000000a00 */
[----:B------:R-:W-:Y:S04]  /*2050*/  STL.64 [R1+0x10], R16 ;  /* 0x0000101001007387 */ /* 0x000fe80000100a00 */
[----:B------:R-:W-:Y:S04]  /*2060*/  STL [R1+0x20], R0 ;  /* 0x0000200001007387 */ /* 0x000fe80000100800 */
[----:B------:R-:W-:Y:S04]  /*2070*/  STL [R1], R22 ;  /* 0x0000001601007387 */ /* 0x000fe80000100800 */
[----:B0-----:R-:W-:Y:S04]  /*2080*/  STL.64 [R1+0x8], R10 ;  /* 0x0000080a01007387 */ /* 0x001fe80000100a00 */
[----:B------:R-:W-:Y:S01]  /*2090*/  STL.64 [R1+0x30], R18 ;  /* 0x0000301201007387 */ /* 0x000fe20000100a00 */
[----:B------:R-:W-:Y:S01]  /*20a0*/  IADD3 R6, PT, PT, R2, 0x1, RZ ;  /* 0x0000000102067810 */ /* 0x000fe20007ffe0ff */
[----:B-1----:R-:W-:Y:S01]  /*20b0*/  IMAD.U32 R5, RZ, RZ, UR5 ;  /* 0x00000005ff057e24 */ /* 0x002fe2000f8e00ff */
[----:B------:R-:W-:-:S02]  /*20c0*/  MOV R4, UR4 ;  /* 0x0000000400047c02 */ /* 0x000fc40008000f00 */
[----:B------:R-:W-:Y:S01]  /*20d0*/  MOV R7, UR39 ;  /* 0x0000002700077c02 */ /* 0x000fe20008000f00 */
[----:B------:R0:W-:Y:S02]  /*20e0*/  STL [R1+0x38], R6 ;  /* 0x0000380601007387 */ /* 0x0001e40000100800 */
[----:B0-----:R-:W-:Y:S01]  /*20f0*/  MOV R6, UR38 ;  /* 0x0000002600067c02 */ /* 0x001fe20008000f00 */
[----:B--2---:R-:W0:Y:S08]  /*2100*/  F2F.F64.F32 R12, R12 ;  /* 0x0000000c000c7310 */ /* 0x004e300000201800 */
[----:B---3--:R-:W1:Y:S01]  /*2110*/  F2F.F64.F32 R8, R8 ;  /* 0x0000000800087310 */ /* 0x008e620000201800 */
[----:B0-----:R0:W-:Y:S04]  /*2120*/  STL.64 [R1+0x18], R12 ;  /* 0x0000180c01007387 */ /* 0x0011e80000100a00 */
[----:B-1--4-:R0:W-:Y:S02]  /*2130*/  STL.64 [R1+0x28], R8 ;  /* 0x0000280801007387 */ /* 0x0121e40000100a00 */
[----:B------:R-:W-:-:S07]  /*2140*/  LEPC R20, `(.L_x_22) ;  /* 0x000000001014794e */ /* 0x000fce0000000000 */
[----:B0-----:R-:W-:Y:S05]  /*2150*/  CALL.ABS.NOINC R14 ;  /* 0x000000000e007343 */ /* 0x001fea0003c00000 */
.L_x_22:
[----:B------:R-:W-:-:S07]  /*2160*/  IADD3 R2, PT, PT, R2, 0x2, RZ ;  /* 0x0000000202027810 */ /* 0x000fce0007ffe0ff */
.L_x_20:
[----:B------:R-:W1:Y:S02]  /*2170*/  LDCU UR4, c[0x0][0x39c] ;  /* 0x00007380ff0477ac */ /* 0x000e640008000800 */
[----:B-1----:R-:W-:-:S04]  /*2180*/  ULOP3.LUT UR4, UR4, 0x1, URZ, 0xc0, !UPT ;  /* 0x0000000104047892 */ /* 0x002fc8000f8ec0ff */
[----:B------:R-:W-:-:S09]  /*2190*/  UISETP.NE.U32.AND UP0, UPT, UR4, 0x1, UPT ;  /* 0x000000010400788c */ /* 0x000fd2000bf05070 */
[----:B------:R-:W-:Y:S05]  /*21a0*/  BRA.U UP0, `(.L_x_14) ;  /* 0x0000000100907547 */ /* 0x000fea000b800000 */
[----:B------:R-:W1:Y:S01]  /*21b0*/  LDCU UR5, c[0x0][0x39c] ;  /* 0x00007380ff0577ac */ /* 0x000e620008000800 */
[----:B------:R-:W2:Y:S01]  /*21c0*/  LDC.64 R4, c[0x0][0x388] ;  /* 0x0000e200ff047b82 */ /* 0x000ea20000000a00 */
[----:B------:R-:W3:Y:S01]  /*21d0*/  LDG.E R3, desc[UR36][R28.64] ;  /* 0x000000241c037981 */ /* 0x000ee2000c1e1900 */
[----:B------:R-:W4:Y:S06]  /*21e0*/  LDCU UR4, c[0x0][0x3a0] ;  /* 0x00007400ff0477ac */ /* 0x000f2c0008000800 */
[----:B------:R-:W5:Y:S01]  /*21f0*/  LDC.64 R6, c[0x0][0x380] ;  /* 0x0000e000ff067b82 */ /* 0x000f620000000a00 */
[----:B-1----:R-:W-:-:S02]  /*2200*/  IMAD R23, R18, UR5, RZ ;  /* 0x0000000512177c24 */ /* 0x002fc4000f8e02ff */
[----:B----4-:R-:W-:Y:S01]  /*2210*/  IMAD R0, R2, UR4, R19 ;  /* 0x0000000402007c24 */ /* 0x010fe2000f8e0213 */
[----:B------:R-:W-:Y:S01]  /*2220*/  STL [R1], R22 ;  /* 0x0000001601007387 */ /* 0x000fe20000100800 */
[----:B------:R-:W-:Y:S01]  /*2230*/  IMAD.IADD R23, R23, 0x1, R2 ;  /* 0x0000000117177824 */ /* 0x000fe200078e0202 */
[----:B------:R-:W1:Y:S01]  /*2240*/  LDCU.64 UR4, c[0x4][0x8] ;  /* 0x01000100ff0477ac */ /* 0x000e620008000a00 */
[----:B--2---:R-:W-:-:S05]  /*2250*/  IMAD.WIDE R4, R0, 0x4, R4 ;  /* 0x0000000400047825 */ /* 0x004fca00078e0204 */
[----:B------:R-:W3:Y:S01]  /*2260*/  LDG.E R9, desc[UR36][R4.64] ;  /* 0x0000002404097981 */ /* 0x000ee2000c1e1900 */
[----:B-----5:R-:W-:-:S05]  /*2270*/  IMAD.WIDE R6, R23, 0x4, R6 ;  /* 0x0000000417067825 */ /* 0x020fca00078e0206 */
[----:B------:R-:W3:Y:S02]  /*2280*/  LDG.E R8, desc[UR36][R6.64] ;  /* 0x0000002406087981 */ /* 0x000ee4000c1e1900 */
[----:B---3--:R-:W-:-:S05]  /*2290*/  FFMA R15, R8, R9, R3 ;  /* 0x00000009080f7223 */ /* 0x008fca0000000003 */
[----:B------:R2:W-:Y:S04]  /*22a0*/  STG.E desc[UR36][R28.64], R15 ;  /* 0x0000000f1c007986 */ /* 0x0005e8000c101924 */
[----:B------:R-:W3:Y:S04]  /*22b0*/  LDG.E R10, desc[UR36][R6.64] ;  /* 0x00000024060a7981 */ /* 0x000ee8000c1e1900 */
[----:B------:R1:W4:Y:S01]  /*22c0*/  LDG.E R12, desc[UR36][R4.64] ;  /* 0x00000024040c7981 */ /* 0x000322000c1e1900 */
[----:B------:R2:W5:Y:S01]  /*22d0*/  F2F.F64.F32 R8, R15 ;  /* 0x0000000f00087310 */ /* 0x0005620000201800 */
[----:B------:R-:W-:-:S02]  /*22e0*/  MOV R3, 0x0 ;  /* 0x0000000000037802 */ /* 0x000fc40000000f00 */
[----:B------:R0:W-:Y:S04]  /*22f0*/  STL [R1+0x38], R2 ;  /* 0x0000380201007387 */ /* 0x0001e80000100800 */
[----:B------:R0:W-:Y:S01]  /*2300*/  STL [R1+0x20], R0 ;  /* 0x0000200001007387 */ /* 0x0001e20000100800 */
[----:B--2---:R2:W0:Y:S03]  /*2310*/  LDC.64 R14, c[0x4][R3] ;  /* 0x01000000030e7b82 */ /* 0x0044260000000a00 */
[----:B------:R2:W-:Y:S04]  /*2320*/  STL.64 [R1+0x10], R22 ;  /* 0x0000101601007387 */ /* 0x0005e80000100a00 */
[----:B-----5:R2:W-:Y:S04]  /*2330*/  STL.64 [R1+0x8], R8 ;  /* 0x0000080801007387 */ /* 0x0205e80000100a00 */
[----:B------:R2:W-:Y:S01]  /*2340*/  STL.64 [R1+0x30], R18 ;  /* 0x0000301201007387 */ /* 0x0005e20000100a00 */
[----:B-1----:R-:W-:Y:S01]  /*2350*/  MOV R4, UR4 ;  /* 0x0000000400047c02 */ /* 0x002fe20008000f00 */
[----:B------:R-:W-:Y:S01]  /*2360*/  IMAD.U32 R7, RZ, RZ, UR39 ;  /* 0x00000027ff077e24 */ /* 0x000fe2000f8e00ff */
[----:B------:R-:W-:-:S02]  /*2370*/  MOV R5, UR5 ;  /* 0x0000000500057c02 */ /* 0x000fc40008000f00 */
[----:B------:R-:W-:Y:S01]  /*2380*/  MOV R6, UR38 ;  /* 0x0000002600067c02 */ /* 0x000fe20008000f00 */
[----:B---3--:R-:W1:Y:S08]  /*2390*/  F2F.F64.F32 R10, R10 ;  /* 0x0000000a000a7310 */ /* 0x008e700000201800 */
[----:B----4-:R-:W3:Y:S01]  /*23a0*/  F2F.F64.F32 R12, R12 ;  /* 0x0000000c000c7310 */ /* 0x010ee20000201800 */
[----:B-1----:R2:W-:Y:S04]  /*23b0*/  STL.64 [R1+0x18], R10 ;  /* 0x0000180a01007387 */ /* 0x0025e80000100a00 */
[----:B0--3--:R2:W-:Y:S02]  /*23c0*/  STL.64 [R1+0x28], R12 ;  /* 0x0000280c01007387 */ /* 0x0095e40000100a00 */
[----:B------:R-:W-:-:S07]  /*23d0*/  LEPC R20, `(.L_x_14) ;  /* 0x000000001014794e */ /* 0x000fce0000000000 */
[----:B--2---:R-:W-:Y:S05]  /*23e0*/  CALL.ABS.NOINC R14 ;  /* 0x000000000e007343 */ /* 0x004fea0003c00000 */
.L_x_14:
[----:B------:R-:W1:Y:S01]  /*23f0*/  LDCU UR4, c[0x0][0x3a0] ;  /* 0x00007400ff0477ac */ /* 0x000e620008000800 */
[----:B------:R-:W-:-:S04]  /*2400*/  IADD3 R19, PT, PT, R19, UR40, RZ ;  /* 0x0000002813137c10 */ /* 0x000fc8000fffe0ff */
[----:B-1----:R-:W-:-:S13]  /*2410*/  ISETP.GE.AND P0, PT, R19, UR4, PT ;  /* 0x0000000413007c0c */ /* 0x002fda000bf06270 */
[----:B------:R-:W-:Y:S05]  /*2420*/  @!P0 BRA `(.L_x_23) ;  /* 0xffffffdc00908947 */ /* 0x000fea000383ffff */
.L_x_2:
[----:B0-----:R-:W-:Y:S05]  /*2430*/  BSYNC.RECONVERGENT B7 ;  /* 0x0000000000077941 */ /* 0x001fea0003800200 */
.L_x_1:
[----:B------:R-:W0:Y:S01]  /*2440*/  LDCU UR4, c[0x0][0x398] ;  /* 0x00007300ff0477ac */ /* 0x000e220008000800 */
[----:B------:R-:W-:-:S04]  /*2450*/  IADD3 R18, PT, PT, R18, UR41, RZ ;  /* 0x0000002912127c10 */ /* 0x000fc8000fffe0ff */
[----:B0-----:R-:W-:-:S13]  /*2460*/  ISETP.GE.AND P0, PT, R18, UR4, PT ;  /* 0x0000000412007c0c */ /* 0x001fda000bf06270 */
[----:B------:R-:W-:Y:S05]  /*2470*/  @!P0 BRA `(.L_x_24) ;  /* 0xffffffdc00688947 */ /* 0x000fea000383ffff */
[----:B------:R-:W-:Y:S05]  /*2480*/  EXIT ;  /* 0x000000000000794d */ /* 0x000fea0003800000 */
.L_x_0:
[----:B------:R-:W-:Y:S02]  /*2490*/  ULOP3.LUT UR5, UR42, 0x7, URZ, 0xc0, !UPT ;  /* 0x000000072a057892 */ /* 0x000fe4000f8ec0ff */
[----:B------:R-:W-:Y:S02]  /*24a0*/  ULOP3.LUT UR4, UR42, 0x3, URZ, 0xc0, !UPT ;  /* 0x000000032a047892 */ /* 0x000fe4000f8ec0ff */
[----:B------:R-:W-:Y:S02]  /*24b0*/  UIADD3 UR6, UPT, UPT, UR5, -0x1, URZ ;  /* 0xffffffff05067890 */ /* 0x000fe4000fffe0ff */
[----:B------:R-:W-:Y:S02]  /*24c0*/  ULOP3.LUT UR42, UR42, 0x7ffffff8, URZ, 0xc0, !UPT ;  /* 0x7ffffff82a2a7892 */ /* 0x000fe4000f8ec0ff */
[----:B------:R-:W-:-:S11]  /*24d0*/  UISETP.GE.U32.AND UP0, UPT, UR6, 0x3, UPT ;  /* 0x000000030600788c */ /* 0x000fd6000bf06070 */
.L_x_32:
[----:B0-----:R-:W0:Y:S01]  /*24e0*/  LDCU UR6, c[0x0][0x3a0] ;  /* 0x00007400ff0677ac */ /* 0x001e220008000800 */
[----:B------:R-:W-:Y:S01]  /*24f0*/  BSSY.RECONVERGENT B0, `(.L_x_25) ;  /* 0x0000084000007945 */ /* 0x000fe20003800200 */
[----:B0-----:R-:W-:-:S13]  /*2500*/  ISETP.GE.AND P0, PT, R27, UR6, PT ;  /* 0x000000061b007c0c */ /* 0x001fda000bf06270 */
[----:B-123--:R-:W-:Y:S05]  /*2510*/  @P0 BRA `(.L_x_26) ;  /* 0x0000000800040947 */ /* 0x00efea0003800000 */
[----:B------:R-:W-:-:S07]  /*2520*/  MOV R5, R27 ;  /* 0x0000001b00057202 */ /* 0x000fce0000000f00 */
.L_x_31:
[----:B0--3--:R-:W0:Y:S01]  /*2530*/  LDC R7, c[0x0][0x39c] ;  /* 0x0000e700ff077b82 */ /* 0x009e220000000800 */
[----:B------:R-:W-:-:S07]  /*2540*/  IMAD.MOV.U32 R4, RZ, RZ, RZ ;  /* 0x000000ffff047224 */ /* 0x000fce00078e00ff */
[----:B-1----:R-:W1:Y:S08]  /*2550*/  LDC R0, c[0x0][0x3a0] ;  /* 0x0000e800ff007b82 */ /* 0x002e700000000800 */
[----:B--2---:R-:W2:Y:S01]  /*2560*/  LDC.64 R2, c[0x0][0x390] ;  /* 0x0000e400ff027b82 */ /* 0x004ea20000000a00 */
[----:B0-----:R-:W-:Y:S01]  /*2570*/  ISETP.GE.U32.AND P0, PT, R7, 0x8, PT ;  /* 0x000000080700780c */ /* 0x001fe20003f06070 */
[----:B-1----:R-:W-:-:S04]  /*2580*/  IMAD R9, R18, R0, R5 ;  /* 0x0000000012097224 */ /* 0x002fc800078e0205 */
[----:B--2---:R-:W-:-:S08]  /*2590*/  IMAD.WIDE R2, R9, 0x4, R2 ;  /* 0x0000000409027825 */ /* 0x004fd000078e0202 */
[----:B------:R-:W-:Y:S05]  /*25a0*/  @!P0 BRA `(.L_x_27) ;  /* 0x0000000000cc8947 */ /* 0x000fea0003800000 */
[----:B------:R0:W5:Y:S01]  /*25b0*/  LDG.E R15, desc[UR36][R2.64] ;  /* 0x00000024020f7981 */ /* 0x000162000c1e1900 */
[----:B------:R-:W-:-:S07]  /*25c0*/  HFMA2 R4, -RZ, RZ, 0, 0 ;  /* 0x00000000ff047431 */ /* 0x000fce00000001ff */
.L_x_28:
[----:B------:R-:W1:Y:S01]  /*25d0*/  LDC.64 R8, c[0x0][0x380] ;  /* 0x0000e000ff087b82 */ /* 0x000e620000000a00 */
[----:B------:R-:W-:Y:S02]  /*25e0*/  IMAD R13, R18, R7, R4 ;  /* 0x00000007120d7224 */ /* 0x000fe400078e0204 */
[----:B--2---:R-:W-:-:S05]  /*25f0*/  IMAD R17, R4, R0, R5 ;  /* 0x0000000004117224 */ /* 0x004fca00078e0205 */
[----:B------:R-:W2:Y:S01]  /*2600*/  LDC.64 R10, c[0x0][0x388] ;  /* 0x0000e200ff0a7b82 */ /* 0x000ea20000000a00 */
[----:B-1----:R-:W-:-:S05]  /*2610*/  IMAD.WIDE R8, R13, 0x4, R8 ;  /* 0x000000040d087825 */ /* 0x002fca00078e0208 */
[----:B------:R-:W3:Y:S01]  /*2620*/  LDG.E R6, desc[UR36][R8.64] ;  /* 0x0000002408067981 */ /* 0x000ee2000c1e1900 */
[----:B--2---:R-:W-:-:S05]  /*2630*/  IMAD.WIDE R10, R17, 0x4, R10 ;  /* 0x00000004110a7825 */ /* 0x004fca00078e020a */
[----:B------:R-:W3:Y:S02]  /*2640*/  LDG.E R12, desc[UR36][R10.64] ;  /* 0x000000240a0c7981 */ /* 0x000ee4000c1e1900 */
[----:B---3-5:R-:W-:Y:S01]  /*2650*/  FFMA R17, R6, R12, R15 ;  /* 0x0000000c06117223 */ /* 0x028fe2000000000f */
[----:B------:R-:W-:-:S04]  /*2660*/  IMAD.WIDE R12, R0, 0x4, R10 ;  /* 0x00000004000c7825 */ /* 0x000fc800078e020a */
[----:B------:R1:W-:Y:S04]  /*2670*/  STG.E desc[UR36][R2.64], R17 ;  /* 0x0000001102007986 */ /* 0x0003e8000c101924 */
[----:B------:R-:W2:Y:S04]  /*2680*/  LDG.E R6, desc[UR36][R8.64+0x4] ;  /* 0x0000042408067981 */ /* 0x000ea8000c1e1900 */
[----:B------:R-:W2:Y:S02]  /*2690*/  LDG.E R14, desc[UR36][R12.64] ;  /* 0x000000240c0e7981 */ /* 0x000ea4000c1e1900 */
[----:B--2---:R-:W-:Y:S01]  /*26a0*/  FFMA R19, R6, R14, R17 ;  /* 0x0000000e06137223 */ /* 0x004fe20000000011 */
[----:B------:R-:W-:-:S04]  /*26b0*/  IMAD.WIDE R14, R0, 0x4, R12 ;  /* 0x00000004000e7825 */ /* 0x000fc800078e020c */
[----:B------:R2:W-:Y:S04]  /*26c0*/  STG.E desc[UR36][R2.64], R19 ;  /* 0x0000001302007986 */ /* 0x0005e8000c101924 */
[----:B------:R-:W3:Y:S04]  /*26d0*/  LDG.E R6, desc[UR36][R8.64+0x8] ;  /* 0x0000082408067981 */ /* 0x000ee8000c1e1900 */
[----:B------:R-:W3:Y:S01]  /*26e0*/  LDG.E R16, desc[UR36][R14.64] ;  /* 0x000000240e107981 */ /* 0x000ee2000c1e1900 */
[----:B------:R-:W-:-:S04]  /*26f0*/  IMAD.WIDE R10, R0, 0x4, R14 ;  /* 0x00000004000a7825 */ /* 0x000fc800078e020e */
[----:B---3--:R-:W-:-:S05]  /*2700*/  FFMA R21, R6, R16, R19 ;  /* 0x0000001006157223 */ /* 0x008fca0000000013 */
[----:B------:R3:W-:Y:S04]  /*2710*/  STG.E desc[UR36][R2.64], R21 ;  /* 0x0000001502007986 */ /* 0x0007e8000c101924 */
[----:B------:R-:W1:Y:S04]  /*2720*/  LDG.E R6, desc[UR36][R8.64+0xc] ;  /* 0x00000c2408067981 */ /* 0x000e68000c1e1900 */
[----:B------:R-:W1:Y:S01]  /*2730*/  LDG.E R16, desc[UR36][R10.64] ;  /* 0x000000240a107981 */ /* 0x000e62000c1e1900 */
[----:B------:R-:W-:-:S04]  /*2740*/  IMAD.WIDE R12, R0, 0x4, R10 ;  /* 0x00000004000c7825 */ /* 0x000fc800078e020a */
[----:B-1----:R-:W-:-:S05]  /*2750*/  FFMA R17, R6, R16, R21 ;  /* 0x0000001006117223 */ /* 0x002fca0000000015 */
[----:B------:R1:W-:Y:S04]  /*2760*/  STG.E desc[UR36][R2.64], R17 ;  /* 0x0000001102007986 */ /* 0x0003e8000c101924 */
[----:B------:R-:W2:Y:S04]  /*2770*/  LDG.E R6, desc[UR36][R8.64+0x10] ;  /* 0x0000102408067981 */ /* 0x000ea8000c1e1900 */
[----:B------:R-:W2:Y:S01]  /*2780*/  LDG.E R16, desc[UR36][R12.64] ;  /* 0x000000240c107981 */ /* 0x000ea2000c1e1900 */
[----:B------:R-:W-:-:S04]  /*2790*/  IMAD.WIDE R14, R0, 0x4, R12 ;  /* 0x00000004000e7825 */ /* 0x000fc800078e020c */
[----:B--2---:R-:W-:-:S05]  /*27a0*/  FFMA R19, R6, R16, R17 ;  /* 0x0000001006137223 */ /* 0x004fca0000000011 */
        /* <DEDUP_REMOVED lines=11> */
[----:B------:R-:W3:Y:S04]  /*2860*/  LDG.E R6, desc[UR36][R8.64+0x1c] ;  /* 0x00001c2408067981 */ /* 0x000ee8000c1e1900 */
[----:B------:R-:W3:Y:S01]  /*2870*/  LDG.E R12, desc[UR36][R12.64] ;  /* 0x000000240c0c7981 */ /* 0x000ee2000c1e1900 */
[----:B------:R-:W-:-:S04]  /*2880*/  IADD3 R4, PT, PT, R4, 0x8, RZ ;  /* 0x0000000804047810 */ /* 0x000fc80007ffe0ff */
[----:B------:R-:W-:Y:S01]  /*2890*/  ISETP.NE.AND P0, PT, R4, UR42, PT ;  /* 0x0000002a04007c0c */ /* 0x000fe2000bf05270 */
[----:B---3--:R-:W-:-:S05]  /*28a0*/  FFMA R15, R6, R12, R17 ;  /* 0x0000000c060f7223 */ /* 0x008fca0000000011 */
[----:B------:R2:W-:Y:S07]  /*28b0*/  STG.E desc[UR36][R2.64], R15 ;  /* 0x0000000f02007986 */ /* 0x0005ee000c101924 */
[----:B------:R-:W-:Y:S05]  /*28c0*/  @P0 BRA `(.L_x_28) ;  /* 0xfffffffc00400947 */ /* 0x000fea000383ffff */
[----:B------:R-:W-:-:S07]  /*28d0*/  MOV R4, UR42 ;  /* 0x0000002a00047c02 */ /* 0x000fce0008000f00 */
.L_x_27:
[----:B------:R-:W-:-:S09]  /*28e0*/  UISETP.NE.AND UP1, UPT, UR5, URZ, UPT ;  /* 0x000000ff0500728c */ /* 0x000fd2000bf25270 */
[----:B------:R-:W-:Y:S05]  /*28f0*/  BRA.U !UP1, `(.L_x_29) ;  /* 0x0000000509007547 */ /* 0x000fea000b800000 */
[----:B------:R-:W-:Y:S01]  /*2900*/  UISETP.NE.AND UP1, UPT, UR4, URZ, UPT ;  /* 0x000000ff0400728c */ /* 0x000fe2000bf25270 */
[----:B------:R-:W-:Y:S10]  /*2910*/  BRA.U !UP0, `(.L_x_30) ;  /* 0x00000001086c7547 */ /* 0x000ff4000b800000 */
[----:B------:R-:W1:Y:S01]  /*2920*/  LDC.64 R8, c[0x0][0x380] ;  /* 0x0000e000ff087b82 */ /* 0x000e620000000a00 */
[----:B------:R-:W-:Y:S01]  /*2930*/  IMAD R13, R18, R7, R4 ;  /* 0x00000007120d7224 */ /* 0x000fe200078e0204 */
[----:B--2---:R-:W2:Y:S01]  /*2940*/  LDG.E R17, desc[UR36][R2.64] ;  /* 0x0000002402117981 */ /* 0x004ea2000c1e1900 */
[----:B------:R-:W-:-:S05]  /*2950*/  IMAD R15, R4, R0, R5 ;  /* 0x00000000040f7224 */ /* 0x000fca00078e0205 */
[----:B------:R-:W3:Y:S01]  /*2960*/  LDC.64 R10, c[0x0][0x388] ;  /* 0x0000e200ff0a7b82 */ /* 0x000ee20000000a00 */
[----:B-1----:R-:W-:-:S05]  /*2970*/  IMAD.WIDE R8, R13, 0x4, R8 ;  /* 0x000000040d087825 */ /* 0x002fca00078e0208 */
[----:B------:R-:W2:Y:S01]  /*2980*/  LDG.E R6, desc[UR36][R8.64] ;  /* 0x0000002408067981 */ /* 0x000ea2000c1e1900 */
[----:B---3--:R-:W-:-:S05]  /*2990*/  IMAD.WIDE R10, R15, 0x4, R10 ;  /* 0x000000040f0a7825 */ /* 0x008fca00078e020a */
[----:B------:R-:W2:Y:S02]  /*29a0*/  LDG.E R13, desc[UR36][R10.64] ;  /* 0x000000240a0d7981 */ /* 0x000ea4000c1e1900 */
[----:B--2---:R-:W-:Y:S01]  /*29b0*/  FFMA R17, R6, R13, R17 ;  /* 0x0000000d06117223 */ /* 0x004fe20000000011 */
[----:B------:R-:W-:-:S04]  /*29c0*/  IMAD.WIDE R12, R0, 0x4, R10 ;  /* 0x00000004000c7825 */ /* 0x000fc800078e020a */
[----:B------:R1:W-:Y:S04]  /*29d0*/  STG.E desc[UR36][R2.64], R17 ;  /* 0x0000001102007986 */ /* 0x0003e8000c101924 */
[----:B------:R-:W2:Y:S04]  /*29e0*/  LDG.E R6, desc[UR36][R8.64+0x4] ;  /* 0x0000042408067981 */ /* 0x000ea8000c1e1900 */
[----:B------:R-:W2:Y:S02]  /*29f0*/  LDG.E R14, desc[UR36][R12.64] ;  /* 0x000000240c0e7981 */ /* 0x000ea4000c1e1900 */
[----:B--2---:R-:W-:Y:S01]  /*2a00*/  FFMA R19, R6, R14, R17 ;  /* 0x0000000e06137223 */ /* 0x004fe20000000011 */
[----:B------:R-:W-:-:S04]  /*2a10*/  IMAD.WIDE R14, R0, 0x4, R12 ;  /* 0x00000004000e7825 */ /* 0x000fc800078e020c */
[----:B------:R1:W-:Y:S04]  /*2a20*/  STG.E desc[UR36][R2.64], R19 ;  /* 0x0000001302007986 */ /* 0x0003e8000c101924 */
[----:B------:R-:W2:Y:S04]  /*2a30*/  LDG.E R6, desc[UR36][R8.64+0x8] ;  /* 0x0000082408067981 */ /* 0x000ea8000c1e1900 */
[----:B------:R-:W2:Y:S01]  /*2a40*/  LDG.E R16, desc[UR36][R14.64] ;  /* 0x000000240e107981 */ /* 0x000ea2000c1e1900 */
[----:B------:R-:W-:-:S04]  /*2a50*/  IMAD.WIDE R10, R0, 0x4, R14 ;  /* 0x00000004000a7825 */ /* 0x000fc800078e020e */
[----:B--2---:R-:W-:-:S05]  /*2a60*/  FFMA R21, R6, R16, R19 ;  /* 0x0000001006157223 */ /* 0x004fca0000000013 */
[----:B------:R1:W-:Y:S04]  /*2a70*/  STG.E desc[UR36][R2.64], R21 ;  /* 0x0000001502007986 */ /* 0x0003e8000c101924 */
[----:B------:R-:W2:Y:S04]  /*2a80*/  LDG.E R6, desc[UR36][R8.64+0xc] ;  /* 0x00000c2408067981 */ /* 0x000ea8000c1e1900 */
[----:B------:R-:W2:Y:S01]  /*2a90*/  LDG.E R10, desc[UR36][R10.64] ;  /* 0x000000240a0a7981 */ /* 0x000ea2000c1e1900 */
[----:B------:R-:W-:Y:S02]  /*2aa0*/  VIADD R4, R4, 0x4 ;  /* 0x0000000404047836 */ /* 0x000fe40000000000 */
[----:B--2---:R-:W-:-:S05]  /*2ab0*/  FFMA R13, R6, R10, R21 ;  /* 0x0000000a060d7223 */ /* 0x004fca0000000015 */
[----:B------:R1:W-:Y:S02]  /*2ac0*/  STG.E desc[UR36][R2.64], R13 ;  /* 0x0000000d02007986 */ /* 0x0003e4000c101924 */
.L_x_30:
[----:B------:R-:W-:Y:S05]  /*2ad0*/  BRA.U !UP1, `(.L_x_29) ;  /* 0x0000000109887547 */ /* 0x000fea000b800000 */
[----:B------:R-:W-:-:S06]  /*2ae0*/  UISETP.NE.AND UP1, UPT, UR4, 0x1, UPT ;  /* 0x000000010400788c */ /* 0x000fcc000bf25270 */
[----:B------:R-:W-:-:S05]  /*2af0*/  PLOP3.LUT P1, PT, PT, PT, UP1, 0x80, 0x8 ;  /* 0x000000000008781c */ /* 0x000fca0003f2f018 */
[----:B------:R-:W3:Y:S08]  /*2b00*/  @UP1 LDCU.128 UR8, c[0x0][0x380] ;  /* 0x00007000ff0817ac */ /* 0x000ef00008000c00 */
[----:B------:R-:W-:Y:S01]  /*2b10*/  @P1 IMAD R9, R18, R7, R4 ;  /* 0x0000000712091224 */ /* 0x000fe200078e0204 */
[----:B-12---:R-:W2:Y:S01]  /*2b20*/  @P1 LDG.E R19, desc[UR36][R2.64] ;  /* 0x0000002402131981 */ /* 0x006ea2000c1e1900 */
[----:B------:R-:W-:Y:S01]  /*2b30*/  @P1 IMAD R11, R4, R0, R5 ;  /* 0x00000000040b1224 */ /* 0x000fe200078e0205 */
[----:B---3--:R-:W-:Y:S01]  /*2b40*/  MOV R12, UR8 ;  /* 0x00000008000c7c02 */ /* 0x008fe20008000f00 */
[----:B------:R-:W-:Y:S01]  /*2b50*/  IMAD.U32 R15, RZ, RZ, UR11 ;  /* 0x0000000bff0f7e24 */ /* 0x000fe2000f8e00ff */
[----:B------:R-:W-:-:S02]  /*2b60*/  MOV R13, UR9 ;  /* 0x00000009000d7c02 */ /* 0x000fc40008000f00 */
[----:B------:R-:W-:Y:S01]  /*2b70*/  MOV R14, UR10 ;  /* 0x0000000a000e7c02 */ /* 0x000fe20008000f00 */
[----:B------:R-:W-:-:S04]  /*2b80*/  @P1 IMAD.WIDE R12, R9, 0x4, R12 ;  /* 0x00000004090c1825 */ /* 0x000fc800078e020c */
[----:B------:R-:W-:Y:S01]  /*2b90*/  @P1 IMAD.WIDE R14, R11, 0x4, R14 ;  /* 0x000000040b0e1825 */ /* 0x000fe200078e020e */
[----:B------:R-:W2:Y:S01]  /*2ba0*/  @P1 LDG.E R6, desc[UR36][R12.64] ;  /* 0x000000240c061981 */ /* 0x000ea2000c1e1900 */
[----:B------:R-:W1:Y:S03]  /*2bb0*/  LDC.64 R10, c[0x0][0x380] ;  /* 0x0000e000ff0a7b82 */ /* 0x000e660000000a00 */
[----:B------:R-:W2:Y:S01]  /*2bc0*/  @P1 LDG.E R9, desc[UR36][R14.64] ;  /* 0x000000240e091981 */ /* 0x000ea2000c1e1900 */
[----:B------:R-:W-:Y:S01]  /*2bd0*/  @P1 IMAD.WIDE R16, R0, 0x4, R14 ;  /* 0x0000000400101825 */ /* 0x000fe200078e020e */
[----:B------:R-:W-:-:S03]  /*2be0*/  LOP3.LUT P0, RZ, R7, 0x1, RZ, 0xc0, !PT ;  /* 0x0000000107ff7812 */ /* 0x000fc6000780c0ff */
[----:B--2---:R-:W-:Y:S02]  /*2bf0*/  @P1 FFMA R19, R6, R9, R19 ;  /* 0x0000000906131223 */ /* 0x004fe40000000013 */
[----:B------:R-:W2:Y:S03]  /*2c00*/  LDC.64 R8, c[0x0][0x388] ;  /* 0x0000e200ff087b82 */ /* 0x000ea60000000a00 */
[----:B------:R3:W-:Y:S04]  /*2c10*/  @P1 STG.E desc[UR36][R2.64], R19 ;  /* 0x0000001302001986 */ /* 0x0007e8000c101924 */
[----:B------:R-:W4:Y:S04]  /*2c20*/  @P1 LDG.E R6, desc[UR36][R12.64+0x4] ;  /* 0x000004240c061981 */ /* 0x000f28000c1e1900 */
[----:B------:R-:W4:Y:S01]  /*2c30*/  @P1 LDG.E R16, desc[UR36][R16.64] ;  /* 0x0000002410101981 */ /* 0x000f22000c1e1900 */
[----:B------:R-:W-:-:S05]  /*2c40*/  @P1 IADD3 R4, PT, PT, R4, 0x2, RZ ;  /* 0x0000000204041810 */ /* 0x000fca0007ffe0ff */
[----:B------:R-:W-:Y:S02]  /*2c50*/  @P0 IMAD R21, R18, R7, R4 ;  /* 0x0000000712150224 */ /* 0x000fe400078e0204 */
[----:B------:R-:W-:Y:S02]  /*2c60*/  @P0 IMAD R15, R4, R0, R5 ;  /* 0x00000000040f0224 */ /* 0x000fe400078e0205 */
[----:B-1----:R-:W-:-:S04]  /*2c70*/  @P0 IMAD.WIDE R10, R21, 0x4, R10 ;  /* 0x00000004150a0825 */ /* 0x002fc800078e020a */
[----:B--2---:R-:W-:-:S04]  /*2c80*/  @P0 IMAD.WIDE R8, R15, 0x4, R8 ;  /* 0x000000040f080825 */ /* 0x004fc800078e0208 */
[----:B----4-:R-:W-:-:S05]  /*2c90*/  @P1 FFMA R7, R6, R16, R19 ;  /* 0x0000001006071223 */ /* 0x010fca0000000013 */
[----:B------:R3:W-:Y:S04]  /*2ca0*/  @P1 STG.E desc[UR36][R2.64], R7 ;  /* 0x0000000702001986 */ /* 0x0007e8000c101924 */
[----:B------:R-:W2:Y:S04]  /*2cb0*/  @P0 LDG.E R10, desc[UR36][R10.64] ;  /* 0x000000240a0a0981 */ /* 0x000ea8000c1e1900 */
[----:B------:R-:W2:Y:S04]  /*2cc0*/  @P0 LDG.E R9, desc[UR36][R8.64] ;  /* 0x0000002408090981 */ /* 0x000ea8000c1e1900 */
[----:B------:R-:W2:Y:S02]  /*2cd0*/  @P0 LDG.E R13, desc[UR36][R2.64] ;  /* 0x00000024020d0981 */ /* 0x000ea4000c1e1900 */
[----:B--2---:R-:W-:-:S05]  /*2ce0*/  @P0 FFMA R13, R10, R9, R13 ;  /* 0x000000090a0d0223 */ /* 0x004fca000000000d */
[----:B------:R3:W-:Y:S02]  /*2cf0*/  @P0 STG.E desc[UR36][R2.64], R13 ;  /* 0x0000000d02000986 */ /* 0x0007e4000c101924 */
.L_x_29:
[----:B------:R-:W-:-:S04]  /*2d00*/  IADD3 R5, PT, PT, R5, UR40, RZ ;  /* 0x0000002805057c10 */ /* 0x000fc8000fffe0ff */
[----:B------:R-:W-:-:S13]  /*2d10*/  ISETP.GE.AND P0, PT, R5, R0, PT ;  /* 0x000000000500720c */ /* 0x000fda0003f06270 */
[----:B------:R-:W-:Y:S05]  /*2d20*/  @!P0 BRA `(.L_x_31) ;  /* 0xfffffff800008947 */ /* 0x000fea000383ffff */
.L_x_26:
[----:B------:R-:W-:Y:S05]  /*2d30*/  BSYNC.RECONVERGENT B0 ;  /* 0x0000000000007941 */ /* 0x000fea0003800200 */
.L_x_25:
[----:B------:R-:W4:Y:S01]  /*2d40*/  LDCU UR6, c[0x0][0x398] ;  /* 0x00007300ff0677ac */ /* 0x000f220008000800 */
[----:B------:R-:W-:-:S04]  /*2d50*/  IADD3 R18, PT, PT, R18, UR41, RZ ;  /* 0x0000002912127c10 */ /* 0x000fc8000fffe0ff */
[----:B----4-:R-:W-:-:S13]  /*2d60*/  ISETP.GE.AND P0, PT, R18, UR6, PT ;  /* 0x0000000612007c0c */ /* 0x010fda000bf06270 */
[----:B------:R-:W-:Y:S05]  /*2d70*/  @!P0 BRA `(.L_x_32) ;  /* 0xfffffff400d88947 */ /* 0x000fea000383ffff */
[----:B------:R-:W-:Y:S05]  /*2d80*/  EXIT ;  /* 0x000000000000794d */ /* 0x000fea0003800000 */
.L_x_33:
[----:B------:R-:W-:-:S00]  /*2d90*/  BRA `(.L_x_33) ;  /* 0xfffffffc00fc7947 */ /* 0x000fc0000383ffff */
[----:B------:R-:W-:-:S00]  /*2da0*/  NOP ;  /* 0x0000000000007918 */ /* 0x000fc00000000000 */
        /* <DEDUP_REMOVED lines=13> */
.L_x_59:


//--------------------- .text._Z11dot_productPfS_S_iiii --------------------------
	.section	.text._Z11dot_productPfS_S_iiii,"ax",@progbits
	.align	128
        .global         _Z11dot_productPfS_S_iiii
        .type           _Z11dot_productPfS_S_iiii,@function
        .size           _Z11dot_productPfS_S_iiii,(.L_x_60 - _Z11dot_productPfS_S_iiii)
        .other          _Z11dot_productPfS_S_iiii,@"STO_CUDA_ENTRY STV_DEFAULT"
_Z11dot_productPfS_S_iiii:
.text._Z11dot_productPfS_S_iiii:
[----:B------:R-:W0:Y:S01]  /*0000*/  LDC R1, c[0x0][0x37c] ;  /* 0x0000df00ff017b82 */ /* 0x000e220000000800 */
[----:B------:R-:W1:Y:S01]  /*0010*/  S2R R27, SR_TID.X ;  /* 0x00000000001b7919 */ /* 0x000e620000002100 */
[----:B------:R-:W2:Y:S06]  /*0020*/  LDCU UR5, c[0x0][0x2fc] ;  /* 0x00005f80ff0577ac */ /* 0x000eac0008000800 */
[----:B------:R-:W3:Y:S01]  /*0030*/  LDC R5, c[0x0][0x364] ;  /* 0x0000d900ff057b82 */ /* 0x000ee20000000800 */
[----:B0-----:R-:W-:Y:S01]  /*0040*/  IADD3 R1, PT, PT, R1, -0x40, RZ ;  /* 0xffffffc001017810 */ /* 0x001fe20007ffe0ff */
[----:B------:R-:W3:Y:S01]  /*0050*/  S2R R26, SR_TID.Y ;  /* 0x00000000001a7919 */ /* 0x000ee20000002200 */
[----:B------:R-:W0:Y:S01]  /*0060*/  LDCU UR8, c[0x0][0x3a0] ;  /* 0x00007400ff0877ac */ /* 0x000e220008000800 */
[----:B------:R-:W4:Y:S04]  /*0070*/  LDCU UR4, c[0x0][0x2f8] ;  /* 0x00005f00ff0477ac */ /* 0x000f280008000800 */
[----:B------:R-:W1:Y:S08]  /*0080*/  S2UR UR7, SR_CTAID.X ;  /* 0x00000000000779c3 */ /* 0x000e700000002500 */
[----:B------:R-:W1:Y:S08]  /*0090*/  LDC R0, c[0x0][0x360] ;  /* 0x0000d800ff007b82 */ /* 0x000e700000000800 */
[----:B------:R-:W3:Y:S01]  /*00a0*/  S2UR UR6, SR_CTAID.Y ;  /* 0x00000000000679c3 */ /* 0x000ee20000002600 */
[----:B----4-:R-:W-:-:S04]  /*00b0*/  IADD3 R33, P1, PT, R1, UR4, RZ ;  /* 0x0000000401217c10 */ /* 0x010fc8000ff3e0ff */
[----:B--2---:R-:W-:-:S03]  /*00c0*/  IADD3.X R31, PT, PT, RZ, UR5, RZ, P1, !PT ;  /* 0x00000005ff1f7c10 */ /* 0x004fc60008ffe4ff */
[----:B------:R-:W2:Y:S01]  /*00d0*/  LDC.64 R2, c[0x0][0x398] ;  /* 0x0000e600ff027b82 */ /* 0x000ea20000000a00 */
[----:B-1----:R-:W-:Y:S02]  /*00e0*/  IMAD R27, R0, UR7, R27 ;  /* 0x00000007001b7c24 */ /* 0x002fe4000f8e021b */
[----:B0-----:R-:W-:-:S05]  /*00f0*/  IMAD.U32 R0, RZ, RZ, UR8 ;  /* 0x00000008ff007e24 */ /* 0x001fca000f8e00ff */
[----:B------:R-:W-:Y:S01]  /*0100*/  ISETP.GE.AND P0, PT, R27, R0, PT ;  /* 0x000000001b00720c */ /* 0x000fe20003f06270 */
[----:B---3--:R-:W-:-:S05]  /*0110*/  IMAD R26, R5, UR6, R26 ;  /* 0x00000006051a7c24 */ /* 0x008fca000f8e021a */
[----:B--2---:R-:W-:-:S04]  /*0120*/  ISETP.GE.OR P0, PT, R26, R2, P0 ;  /* 0x000000021a00720c */ /* 0x004fc80000706670 */
[----:B------:R-:W-:-:S13]  /*0130*/  ISETP.LT.OR P0, PT, R3, 0x1, P0 ;  /* 0x000000010300780c */ /* 0x000fda0000701670 */
[----:B------:R-:W-:Y:S05]  /*0140*/  @P0 EXIT ;  /* 0x000000000000094d */ /* 0x000fea0003800000 */
[----:B------:R-:W0:Y:S01]  /*0150*/  LDCU UR4, c[0x0][0x3a4] ;  /* 0x00007480ff0477ac */ /* 0x000e220008000800 */
[----:B------:R-:W1:Y:S01]  /*0160*/  LDC.64 R22, c[0x0][0x390] ;  /* 0x0000e400ff167b82 */ /* 0x000e620000000a00 */
[C---:B------:R-:W-:Y:S02]  /*0170*/  IMAD R24, R26.reuse, R0, R27 ;  /* 0x000000001a187224 */ /* 0x040fe400078e021b */
[----:B------:R-:W-:Y:S01]  /*0180*/  IMAD R25, R26, R3, RZ ;  /* 0x000000031a197224 */ /* 0x000fe200078e02ff */
[----:B------:R-:W2:Y:S01]  /*0190*/  LDCU.64 UR36, c[0x0][0x358] ;  /* 0x00006b00ff2477ac */ /* 0x000ea20008000a00 */
[----:B0-----:R-:W-:Y:S01]  /*01a0*/  UISETP.GE.AND UP0, UPT, UR4, 0x3, UPT ;  /* 0x000000030400788c */ /* 0x001fe2000bf06270 */
[----:B-1----:R-:W-:-:S08]  /*01b0*/  IMAD.WIDE R22, R24, 0x4, R22 ;  /* 0x0000000418167825 */ /* 0x002fd000078e0216 */
[----:B--2---:R-:W-:Y:S05]  /*01c0*/  BRA.U !UP0, `(.L_x_34) ;  /* 0x0000002108547547 */ /* 0x004fea000b800000 */
[----:B------:R-:W-:Y:S01]  /*01d0*/  ISETP.GE.U32.AND P0, PT, R3, 0x8, PT ;  /* 0x000000080300780c */ /* 0x000fe20003f06070 */
[----:B------:R-:W-:-:S12]  /*01e0*/  IMAD.MOV.U32 R32, RZ, RZ, RZ ;  /* 0x000000ffff207224 */ /* 0x000fd800078e00ff */
[----:B------:R-:W-:Y:S05]  /*01f0*/  @!P0 BRA `(.L_x_35) ;  /* 0x0000001000488947 */ /* 0x000fea0003800000 */
[----:B------:R-:W0:Y:S01]  /*0200*/  LDC.64 R4, c[0x0][0x380] ;  /* 0x0000e000ff047b82 */ /* 0x000e220000000a00 */
[----:B------:R-:W-:Y:S01]  /*0210*/  BSSY.RECONVERGENT B6, `(.L_x_35) ;  /* 0x0000110000067945 */ /* 0x000fe20003800200 */
[----:B------:R-:W-:Y:S01]  /*0220*/  LOP3.LUT R32, R3, 0x7ffffff8, RZ, 0xc0, !PT ;  /* 0x7ffffff803207812 */ /* 0x000fe200078ec0ff */
[----:B------:R-:W-:Y:S01]  /*0230*/  IMAD.MOV.U32 R30, RZ, RZ, 0x3 ;  /* 0x00000003ff1e7424 */ /* 0x000fe200078e00ff */
[----:B------:R-:W-:Y:S01]  /*0240*/  MOV R28, R27 ;  /* 0x0000001b001c7202 */ /* 0x000fe20000000f00 */
[----:B------:R-:W1:Y:S01]  /*0250*/  LDCU UR38, c[0x0][0x3a0] ;  /* 0x00007400ff2677ac */ /* 0x000e620008000800 */
[----:B0-----:R-:W-:-:S03]  /*0260*/  IMAD.WIDE.U32 R4, R25, 0x4, R4 ;  /* 0x0000000419047825 */ /* 0x001fc600078e0004 */
[----:B------:R-:W-:-:S04]  /*0270*/  IADD3 R18, P0, PT, R4, 0x10, RZ ;  /* 0x0000001004127810 */ /* 0x000fc80007f1e0ff */
[----:B-1----:R-:W-:-:S09]  /*0280*/  IADD3.X R19, PT, PT, RZ, R5, RZ, P0, !PT ;  /* 0x00000005ff137210 */ /* 0x002fd200007fe4ff */
.L_x_44:
[----:B------:R-:W0:Y:S01]  /*0290*/  LDC.64 R16, c[0x0][0x388] ;  /* 0x0000e200ff107b82 */ /* 0x000e220000000a00 */
[----:B------:R-:W2:Y:S04]  /*02a0*/  LDG.E R0, desc[UR36][R22.64] ;  /* 0x0000002416007981 */ /* 0x000ea8000c1e1900 */
[----:B------:R-:W2:Y:S01]  /*02b0*/  LDG.E R3, desc[UR36][R18.64+-0x10] ;  /* 0xfffff02412037981 */ /* 0x000ea2000c1e1900 */
[----:B0-----:R-:W-:-:S05]  /*02c0*/  IMAD.WIDE R16, R28, 0x4, R16 ;  /* 0x000000041c107825 */ /* 0x001fca00078e0210 */
[----:B------:R-:W2:Y:S01]  /*02d0*/  LDG.E R2, desc[UR36][R16.64] ;  /* 0x0000002410027981 */ /* 0x000ea2000c1e1900 */
[----:B------:R-:W0:Y:S01]  /*02e0*/  LDCU UR4, c[0x0][0x2f8] ;  /* 0x00005f00ff0477ac */ /* 0x000e220008000800 */
[----:B--2---:R-:W-:-:S05]  /*02f0*/  FFMA R3, R3, R2, R0 ;  /* 0x0000000203037223 */ /* 0x004fca0000000000 */
[----:B------:R-:W-:Y:S04]  /*0300*/  STG.E desc[UR36][R22.64], R3 ;  /* 0x0000000316007986 */ /* 0x000fe8000c101924 */
[----:B------:R-:W2:Y:S04]  /*0310*/  LDG.E R10, desc[UR36][R18.64+-0x10] ;  /* 0xfffff024120a7981 */ /* 0x000ea8000c1e1900 */
[----:B------:R-:W3:Y:S01]  /*0320*/  LDG.E R12, desc[UR36][R16.64] ;  /* 0x00000024100c7981 */ /* 0x000ee2000c1e1900 */
[----:B------:R-:W-:Y:S01]  /*0330*/  VIADD R0, R30, 0xfffffffd ;  /* 0xfffffffd1e007836 */ /* 0x000fe20000000000 */
[----:B0-----:R-:W-:Y:S01]  /*0340*/  IADD3 R29, PT, PT, R33, -UR4, RZ ;  /* 0x80000004211d7c10 */ /* 0x001fe2000fffe0ff */
[----:B------:R-:W0:Y:S01]  /*0350*/  LDCU.64 UR4, c[0x4][0x8] ;  /* 0x01000100ff0477ac */ /* 0x000e220008000a00 */
[----:B------:R-:W-:-:S03]  /*0360*/  MOV R2, 0x0 ;  /* 0x0000000000027802 */ /* 0x000fc60000000f00 */
[----:B------:R-:W-:Y:S01]  /*0370*/  STL [R29+0x38], R0 ;  /* 0x000038001d007387 */ /* 0x000fe20000100800 */
[----:B------:R1:W4:Y:S03]  /*0380*/  LDC.64 R8, c[0x4][R2] ;  /* 0x0100000002087b82 */ /* 0x0003260000000a00 */
[----:B------:R-:W-:Y:S04]  /*0390*/  STL [R29], R24 ;  /* 0x000000181d007387 */ /* 0x000fe80000100800 */
[----:B------:R-:W-:Y:S04]  /*03a0*/  STL.64 [R29+0x10], R24 ;  /* 0x000010181d007387 */ /* 0x000fe80000100a00 */
[----:B------:R-:W-:Y:S04]  /*03b0*/  STL [R29+0x20], R28 ;  /* 0x0000201c1d007387 */ /* 0x000fe80000100800 */
[----:B------:R-:W-:Y:S01]  /*03c0*/  STL.64 [R29+0x30], R26 ;  /* 0x0000301a1d007387 */ /* 0x000fe20000100a00 */
[----:B------:R-:W5:Y:S01]  /*03d0*/  F2F.F64.F32 R6, R3 ;  /* 0x0000000300067310 */ /* 0x000f620000201800 */
[----:B0-----:R-:W-:Y:S01]  /*03e0*/  IMAD.U32 R4, RZ, RZ, UR4 ;  /* 0x00000004ff047e24 */ /* 0x001fe2000f8e00ff */
[----:B------:R-:W-:Y:S01]  /*03f0*/  MOV R5, UR5 ;  /* 0x0000000500057c02 */ /* 0x000fe20008000f00 */
[----:B-----5:R0:W-:Y:S02]  /*0400*/  STL.64 [R29+0x8], R6 ;  /* 0x000008061d007387 */ /* 0x0201e40000100a00 */
[----:B0-----:R-:W-:Y:S01]  /*0410*/  IMAD.MOV.U32 R6, RZ, RZ, R33 ;  /* 0x000000ffff067224 */ /* 0x001fe200078e0021 */
[----:B------:R-:W-:-:S02]  /*0420*/  MOV R7, R31 ;  /* 0x0000001f00077202 */ /* 0x000fc40000000f00 */
[----:B--2---:R-:W0:Y:S08]  /*0430*/  F2F.F64.F32 R10, R10 ;  /* 0x0000000a000a7310 */ /* 0x004e300000201800 */
[----:B---3--:R-:W2:Y:S01]  /*0440*/  F2F.F64.F32 R12, R12 ;  /* 0x0000000c000c7310 */ /* 0x008ea20000201800 */
[----:B0-----:R1:W-:Y:S04]  /*0450*/  STL.64 [R29+0x18], R10 ;  /* 0x0000180a1d007387 */ /* 0x0013e80000100a00 */
[----:B--2-4-:R1:W-:Y:S02]  /*0460*/  STL.64 [R29+0x28], R12 ;  /* 0x0000280c1d007387 */ /* 0x0143e40000100a00 */
[----:B------:R-:W-:-:S07]  /*0470*/  LEPC R20, `(.L_x_36) ;  /* 0x000000001014794e */ /* 0x000fce0000000000 */
[----:B-1----:R-:W-:Y:S05]  /*0480*/  CALL.ABS.NOINC R8 ;  /* 0x0000000008007343 */ /* 0x002fea0003c00000 */
.L_x_36:
[----:B------:R-:W0:Y:S01]  /*0490*/  LDC R5, c[0x0][0x3a0] ;  /* 0x0000e800ff057b82 */ /* 0x000e220000000800 */
[----:B------:R-:W2:Y:S04]  /*04a0*/  LDG.E R0, desc[UR36][R22.64] ;  /* 0x0000002416007981 */ /* 0x000ea8000c1e1900 */
[----:B------:R-:W2:Y:S01]  /*04b0*/  LDG.E R3, desc[UR36][R18.64+-0xc] ;  /* 0xfffff42412037981 */ /* 0x000ea2000c1e1900 */
[----:B------:R-:W-:Y:S01]  /*04c0*/  VIADD R15, R25, 0x1 ;  /* 0x00000001190f7836 */ /* 0x000fe20000000000 */
[----:B------:R-:W-:Y:S01]  /*04d0*/  MOV R14, R24 ;  /* 0x00000018000e7202 */ /* 0x000fe20000000f00 */
[----:B------:R-:W1:Y:S01]  /*04e0*/  LDCU.64 UR4, c[0x4][0x8] ;  /* 0x01000100ff0477ac */ /* 0x000e620008000a00 */
[----:B0-----:R-:W-:-:S05]  /*04f0*/  IMAD.WIDE R16, R5, 0x4, R16 ;  /* 0x0000000405107825 */ /* 0x001fca00078e0210 */
[----:B------:R-:W2:Y:S02]  /*0500*/  LDG.E R4, desc[UR36][R16.64] ;  /* 0x0000002410047981 */ /* 0x000ea4000c1e1900 */
[----:B--2---:R-:W-:-:S05]  /*0510*/  FFMA R3, R3, R4, R0 ;  /* 0x0000000403037223 */ /* 0x004fca0000000000 */
[----:B------:R-:W-:Y:S04]  /*0520*/  STG.E desc[UR36][R22.64], R3 ;  /* 0x0000000316007986 */ /* 0x000fe8000c101924 */
[----:B------:R-:W2:Y:S04]  /*0530*/  LDG.E R10, desc[UR36][R18.64+-0xc] ;  /* 0xfffff424120a7981 */ /* 0x000ea8000c1e1900 */
[----:B------:R-:W3:Y:S01]  /*0540*/  LDG.E R12, desc[UR36][R16.64] ;  /* 0x00000024100c7981 */ /* 0x000ee2000c1e1900 */
[----:B------:R-:W-:Y:S01]  /*0550*/  VIADD R0, R30, 0xfffffffe ;  /* 0xfffffffe1e007836 */ /* 0x000fe20000000000 */
[----:B------:R-:W-:Y:S01]  /*0560*/  IADD3 R34, PT, PT, R28, R5, RZ ;  /* 0x000000051c227210 */ /* 0x000fe20007ffe0ff */
[----:B------:R0:W4:Y:S01]  /*0570*/  LDC.64 R8, c[0x4][R2] ;  /* 0x0100000002087b82 */ /* 0x0001220000000a00 */
[----:B------:R-:W-:Y:S04]  /*0580*/  STL.64 [R29+0x10], R14 ;  /* 0x0000100e1d007387 */ /* 0x000fe80000100a00 */
[----:B------:R-:W-:Y:S04]  /*0590*/  STL [R29+0x38], R0 ;  /* 0x000038001d007387 */ /* 0x000fe80000100800 */
[----:B------:R-:W-:Y:S04]  /*05a0*/  STL [R29], R24 ;  /* 0x000000181d007387 */ /* 0x000fe80000100800 */
[----:B------:R-:W-:Y:S04]  /*05b0*/  STL.64 [R29+0x30], R26 ;  /* 0x0000301a1d007387 */ /* 0x000fe80000100a00 */
[----:B------:R-:W-:Y:S01]  /*05c0*/  STL [R29+0x20], R34 ;  /* 0x000020221d007387 */ /* 0x000fe20000100800 */
[----:B------:R-:W5:Y:S01]  /*05d0*/  F2F.F64.F32 R6, R3 ;  /* 0x0000000300067310 */ /* 0x000f620000201800 */
[----:B-1----:R-:W-:Y:S01]  /*05e0*/  IMAD.U32 R4, RZ, RZ, UR4 ;  /* 0x00000004ff047e24 */ /* 0x002fe2000f8e00ff */
[----:B------:R-:W-:Y:S01]  /*05f0*/  MOV R5, UR5 ;  /* 0x0000000500057c02 */ /* 0x000fe20008000f00 */
[----:B-----5:R1:W-:Y:S02]  /*0600*/  STL.64 [R29+0x8], R6 ;  /* 0x000008061d007387 */ /* 0x0203e40000100a00 */
[----:B-1----:R-:W-:Y:S01]  /*0610*/  IMAD.MOV.U32 R6, RZ, RZ, R33 ;  /* 0x000000ffff067224 */ /* 0x002fe200078e0021 */
[----:B------:R-:W-:-:S02]  /*0620*/  MOV R7, R31 ;  /* 0x0000001f00077202 */ /* 0x000fc40000000f00 */
[----:B--2---:R-:W1:Y:S08]  /*0630*/  F2F.F64.F32 R10, R10 ;  /* 0x0000000a000a7310 */ /* 0x004e700000201800 */
[----:B---3--:R-:W2:Y:S01]  /*0640*/  F2F.F64.F32 R12, R12 ;  /* 0x0000000c000c7310 */ /* 0x008ea20000201800 */
[----:B-1----:R0:W-:Y:S04]  /*0650*/  STL.64 [R29+0x18], R10 ;  /* 0x0000180a1d007387 */ /* 0x0021e80000100a00 */
[----:B--2-4-:R0:W-:Y:S02]  /*0660*/  STL.64 [R29+0x28], R12 ;  /* 0x0000280c1d007387 */ /* 0x0141e40000100a00 */
[----:B------:R-:W-:-:S07]  /*0670*/  LEPC R20, `(.L_x_37) ;  /* 0x000000001014794e */ /* 0x000fce0000000000 */
[----:B0-----:R-:W-:Y:S05]  /*0680*/  CALL.ABS.NOINC R8 ;  /* 0x0000000008007343 */ /* 0x001fea0003c00000 */
.L_x_37:
[----:B------:R-:W0:Y:S01]  /*0690*/  LDC R5, c[0x0][0x3a0] ;  /* 0x0000e800ff057b82 */ /* 0x000e220000000800 */
[----:B------:R-:W2:Y:S01]  /*06a0*/  LDG.E R0, desc[UR36][R22.64] ;  /* 0x0000002416007981 */ /* 0x000ea2000c1e1900 */
[----:B------:R-:W1:Y:S03]  /*06b0*/  LDCU.64 UR4, c[0x4][0x8] ;  /* 0x01000100ff0477ac */ /* 0x000e660008000a00 */
[----:B------:R-:W2:Y:S01]  /*06c0*/  LDG.E R3, desc[UR36][R18.64+-0x8] ;  /* 0xfffff82412037981 */ /* 0x000ea2000c1e1900 */
[----:B0-----:R-:W-:-:S05]  /*06d0*/  IMAD.WIDE R16, R5, 0x4, R16 ;  /* 0x0000000405107825 */ /* 0x001fca00078e0210 */
[----:B------:R-:W2:Y:S02]  /*06e0*/  LDG.E R4, desc[UR36][R16.64] ;  /* 0x0000002410047981 */ /* 0x000ea4000c1e1900 */
[----:B--2---:R-:W-:-:S05]  /*06f0*/  FFMA R3, R3, R4, R0 ;  /* 0x0000000403037223 */ /* 0x004fca0000000000 */
[----:B------:R-:W-:Y:S04]  /*0700*/  STG.E desc[UR36][R22.64], R3 ;  /* 0x0000000316007986 */ /* 0x000fe8000c101924 */
[----:B------:R-:W2:Y:S04]  /*0710*/  LDG.E R12, desc[UR36][R18.64+-0x8] ;  /* 0xfffff824120c7981 */ /* 0x000ea8000c1e1900 */
[----:B------:R-:W3:Y:S01]  /*0720*/  LDG.E R14, desc[UR36][R16.64] ;  /* 0x00000024100e7981 */ /* 0x000ee2000c1e1900 */
[----:B------:R-:W0:Y:S01]  /*0730*/  F2F.F64.F32 R10, R3 ;  /* 0x00000003000a7310 */ /* 0x000e220000201800 */
[----:B------:R-:W-:Y:S01]  /*0740*/  VIADD R0, R30, 0xffffffff ;  /* 0xffffffff1e007836 */ /* 0x000fe20000000000 */
[----:B------:R-:W-:Y:S01]  /*0750*/  IADD3 R34, PT, PT, R34, R5, RZ ;  /* 0x0000000522227210 */ /* 0x000fe20007ffe0ff */
[----:B------:R-:W-:Y:S01]  /*0760*/  STL [R29], R24 ;  /* 0x000000181d007387 */ /* 0x000fe20000100800 */
[----:B------:R4:W2:Y:S03]  /*0770*/  LDC.64 R8, c[0x4][R2] ;  /* 0x0100000002087b82 */ /* 0x0008a60000000a00 */
[----:B------:R-:W-:Y:S04]  /*0780*/  STL [R29+0x38], R0 ;  /* 0x000038001d007387 */ /* 0x000fe80000100800 */
[----:B------:R-:W-:Y:S04]  /*0790*/  STL.64 [R29+0x30], R26 ;  /* 0x0000301a1d007387 */ /* 0x000fe80000100a00 */
[----:B0-----:R-:W-:Y:S04]  /*07a0*/  STL.64 [R29+0x8], R10 ;  /* 0x0000080a1d007387 */ /* 0x001fe80000100a00 */
[----:B------:R-:W-:Y:S01]  /*07b0*/  STL [R29+0x20], R34 ;  /* 0x000020221d007387 */ /* 0x000fe20000100800 */
[----:B------:R-:W-:Y:S01]  /*07c0*/  VIADD R7, R25, 0x2 ;  /* 0x0000000219077836 */ /* 0x000fe20000000000 */
[----:B------:R-:W-:Y:S01]  /*07d0*/  MOV R6, R24 ;  /* 0x0000001800067202 */ /* 0x000fe20000000f00 */
[----:B-1----:R-:W-:Y:S01]  /*07e0*/  IMAD.U32 R4, RZ, RZ, UR4 ;  /* 0x00000004ff047e24 */ /* 0x002fe2000f8e00ff */
[----:B------:R-:W-:-:S03]  /*07f0*/  MOV R5, UR5 ;  /* 0x0000000500057c02 */ /* 0x000fc60008000f00 */
[----:B------:R0:W-:Y:S02]  /*0800*/  STL.64 [R29+0x10], R6 ;  /* 0x000010061d007387 */ /* 0x0001e40000100a00 */
[----:B0-----:R-:W-:Y:S01]  /*0810*/  IMAD.MOV.U32 R6, RZ, RZ, R33 ;  /* 0x000000ffff067224 */ /* 0x001fe200078e0021 */
[----:B------:R-:W-:Y:S01]  /*0820*/  MOV R7, R31 ;  /* 0x0000001f00077202 */ /* 0x000fe20000000f00 */
[----:B--2---:R-:W0:Y:S08]  /*0830*/  F2F.F64.F32 R12, R12 ;  /* 0x0000000c000c7310 */ /* 0x004e300000201800 */
[----:B---3--:R-:W1:Y:S01]  /*0840*/  F2F.F64.F32 R14, R14 ;  /* 0x0000000e000e7310 */ /* 0x008e620000201800 */
[----:B0-----:R4:W-:Y:S04]  /*0850*/  STL.64 [R29+0x18], R12 ;  /* 0x0000180c1d007387 */ /* 0x0019e80000100a00 */
[----:B-1----:R4:W-:Y:S02]  /*0860*/  STL.64 [R29+0x28], R14 ;  /* 0x0000280e1d007387 */ /* 0x0029e40000100a00 */
[----:B------:R-:W-:-:S07]  /*0870*/  LEPC R20, `(.L_x_38) ;  /* 0x000000001014794e */ /* 0x000fce0000000000 */
[----:B----4-:R-:W-:Y:S05]  /*0880*/  CALL.ABS.NOINC R8 ;  /* 0x0000000008007343 */ /* 0x010fea0003c00000 */
.L_x_38:
        /* <DEDUP_REMOVED lines=12> */
[----:B------:R-:W-:Y:S01]  /*0950*/  IMAD.IADD R34, R34, 0x1, R5 ;  /* 0x0000000122227824 */ /* 0x000fe200078e0205 */
[----:B------:R0:W4:Y:S02]  /*0960*/  LDC.64 R8, c[0x4][R2] ;  /* 0x0100000002087b82 */ /* 0x0001240000000a00 */
[----:B------:R-:W-:Y:S04]  /*0970*/  STL.64 [R29+0x10], R14 ;  /* 0x0000100e1d007387 */ /* 0x000fe80000100a00 */
[----:B------:R-:W-:Y:S04]  /*0980*/  STL [R29], R24 ;  /* 0x000000181d007387 */ /* 0x000fe80000100800 */
[----:B------:R-:W-:Y:S04]  /*0990*/  STL.64 [R29+0x30], R26 ;  /* 0x0000301a1d007387 */ /* 0x000fe80000100a00 */
[----:B------:R-:W-:Y:S04]  /*09a0*/  STL [R29+0x38], R30 ;  /* 0x0000381e1d007387 */ /* 0x000fe80000100800 */
[----:B------:R-:W-:Y:S01]  /*09b0*/  STL [R29+0x20], R34 ;  /* 0x000020221d007387 */ /* 0x000fe20000100800 */
[----:B------:R-:W5:Y:S01]  /*09c0*/  F2F.F64.F32 R6, R3 ;  /* 0x0000000300067310 */ /* 0x000f620000201800 */
[----:B-1----:R-:W-:Y:S01]  /*09d0*/  MOV R4, UR4 ;  /* 0x0000000400047c02 */ /* 0x002fe20008000f00 */
[----:B------:R-:W-:Y:S01]  /*09e0*/  IMAD.U32 R5, RZ, RZ, UR5 ;  /* 0x00000005ff057e24 */ /* 0x000fe2000f8e00ff */
[----:B-----5:R1:W-:Y:S02]  /*09f0*/  STL.64 [R29+0x8], R6 ;  /* 0x000008061d007387 */ /* 0x0203e40000100a00 */
[----:B-1----:R-:W-:Y:S01]  /*0a00*/  MOV R6, R33 ;  /* 0x0000002100067202 */ /* 0x002fe20000000f00 */
[----:B------:R-:W-:-:S02]  /*0a10*/  IMAD.MOV.U32 R7, RZ, RZ, R31 ;  /* 0x000000ffff077224 */ /* 0x000fc400078e001f */
[----:B--2---:R-:W1:Y:S08]  /*0a20*/  F2F.F64.F32 R10, R10 ;  /* 0x0000000a000a7310 */ /* 0x004e700000201800 */
[----:B---3--:R-:W2:Y:S01]  /*0a30*/  F2F.F64.F32 R12, R12 ;  /* 0x0000000c000c7310 */ /* 0x008ea20000201800 */
[----:B-1----:R0:W-:Y:S04]  /*0a40*/  STL.64 [R29+0x18], R10 ;  /* 0x0000180a1d007387 */ /* 0x0021e80000100a00 */
[----:B--2-4-:R0:W-:Y:S02]  /*0a50*/  STL.64 [R29+0x28], R12 ;  /* 0x0000280c1d007387 */ /* 0x0141e40000100a00 */
[----:B------:R-:W-:-:S07]  /*0a60*/  LEPC R20, `(.L_x_39) ;  /* 0x000000001014794e */ /* 0x000fce0000000000 */
[----:B0-----:R-:W-:Y:S05]  /*0a70*/  CALL.ABS.NOINC R8 ;  /* 0x0000000008007343 */ /* 0x001fea0003c00000 */
.L_x_39:
        /* <DEDUP_REMOVED lines=11> */
[----:B------:R-:W-:Y:S01]  /*0b30*/  IADD3 R0, PT, PT, R30, 0x1, RZ ;  /* 0x000000011e007810 */ /* 0x000fe20007ffe0ff */
[----:B------:R-:W-:Y:S01]  /*0b40*/  IMAD.IADD R34, R34, 0x1, R5 ;  /* 0x0000000122227824 */ /* 0x000fe200078e0205 */
[----:B------:R-:W-:Y:S01]  /*0b50*/  STL [R29], R24 ;  /* 0x000000181d007387 */ /* 0x000fe20000100800 */
[----:B------:R4:W2:Y:S03]  /*0b60*/  LDC.64 R8, c[0x4][R2] ;  /* 0x0100000002087b82 */ /* 0x0008a60000000a00 */
[----:B------:R-:W-:Y:S04]  /*0b70*/  STL [R29+0x38], R0 ;  /* 0x000038001d007387 */ /* 0x000fe80000100800 */
[----:B------:R-:W-:Y:S04]  /*0b80*/  STL.64 [R29+0x30], R26 ;  /* 0x0000301a1d007387 */ /* 0x000fe80000100a00 */
[----:B0-----:R-:W-:Y:S04]  /*0b90*/  STL.64 [R29+0x8], R10 ;  /* 0x0000080a1d007387 */ /* 0x001fe80000100a00 */
[----:B------:R-:W-:Y:S01]  /*0ba0*/  STL [R29+0x20], R34 ;  /* 0x000020221d007387 */ /* 0x000fe20000100800 */
[----:B------:R-:W-:Y:S01]  /*0bb0*/  IADD3 R7, PT, PT, R25, 0x4, RZ ;  /* 0x0000000419077810 */ /* 0x000fe20007ffe0ff */
[----:B------:R-:W-:Y:S01]  /*0bc0*/  IMAD.MOV.U32 R6, RZ, RZ, R24 ;  /* 0x000000ffff067224 */ /* 0x000fe200078e0018 */
[----:B-1----:R-:W-:Y:S01]  /*0bd0*/  MOV R4, UR4 ;  /* 0x0000000400047c02 */ /* 0x002fe20008000f00 */
[----:B------:R-:W-:-:S03]  /*0be0*/  IMAD.U32 R5, RZ, RZ, UR5 ;  /* 0x00000005ff057e24 */ /* 0x000fc6000f8e00ff */
[----:B------:R0:W-:Y:S02]  /*0bf0*/  STL.64 [R29+0x10], R6 ;  /* 0x000010061d007387 */ /* 0x0001e40000100a00 */
[----:B0-----:R-:W-:Y:S01]  /*0c00*/  MOV R6, R33 ;  /* 0x0000002100067202 */ /* 0x001fe20000000f00 */
[----:B------:R-:W-:Y:S01]  /*0c10*/  IMAD.MOV.U32 R7, RZ, RZ, R31 ;  /* 0x000000ffff077224 */ /* 0x000fe200078e001f */
[----:B--2---:R-:W0:Y:S08]  /*0c20*/  F2F.F64.F32 R12, R12 ;  /* 0x0000000c000c7310 */ /* 0x004e300000201800 */
[----:B---3--:R-:W1:Y:S01]  /*0c30*/  F2F.F64.F32 R14, R14 ;  /* 0x0000000e000e7310 */ /* 0x008e620000201800 */
[----:B0-----:R4:W-:Y:S04]  /*0c40*/  STL.64 [R29+0x18], R12 ;  /* 0x0000180c1d007387 */ /* 0x0019e80000100a00 */
[----:B-1----:R4:W-:Y:S02]  /*0c50*/  STL.64 [R29+0x28], R14 ;  /* 0x0000280e1d007387 */ /* 0x0029e40000100a00 */
[----:B------:R-:W-:-:S07]  /*0c60*/  LEPC R20, `(.L_x_40) ;  /* 0x000000001014794e */ /* 0x000fce0000000000 */
[----:B----4-:R-:W-:Y:S05]  /*0c70*/  CALL.ABS.NOINC R8 ;  /* 0x0000000008007343 */ /* 0x010fea0003c00000 */
.L_x_40:
        /* <DEDUP_REMOVED lines=32> */
.L_x_41:
        /* <DEDUP_REMOVED lines=32> */
.L_x_42:
        /* <DEDUP_REMOVED lines=10> */
[----:B------:R0:W4:Y:S01]  /*1120*/  F2F.F64.F32 R8, R3 ;  /* 0x0000000300087310 */ /* 0x0001220000201800 */
[----:B------:R-:W-:Y:S01]  /*1130*/  IADD3 R34, PT, PT, R34, R5, RZ ;  /* 0x0000000522227210 */ /* 0x000fe20007ffe0ff */
[----:B------:R-:W-:Y:S01]  /*1140*/  VIADD R0, R30, 0x4 ;  /* 0x000000041e007836 */ /* 0x000fe20000000000 */
[----:B------:R-:W-:Y:S04]  /*1150*/  STL [R29], R24 ;  /* 0x000000181d007387 */ /* 0x000fe80000100800 */
[----:B------:R-:W-:Y:S01]  /*1160*/  STL [R29+0x38], R0 ;  /* 0x000038001d007387 */ /* 0x000fe20000100800 */
[----:B0-----:R-:W0:Y:S03]  /*1170*/  LDC.64 R2, c[0x4][R2] ;  /* 0x0100000002027b82 */ /* 0x001e260000000a00 */
[----:B------:R-:W-:Y:S04]  /*1180*/  STL [R29+0x20], R34 ;  /* 0x000020221d007387 */ /* 0x000fe80000100800 */
[----:B----4-:R-:W-:Y:S04]  /*1190*/  STL.64 [R29+0x8], R8 ;  /* 0x000008081d007387 */ /* 0x010fe80000100a00 */
[----:B------:R-:W-:Y:S01]  /*11a0*/  STL.64 [R29+0x30], R26 ;  /* 0x0000301a1d007387 */ /* 0x000fe20000100a00 */
[----:B------:R-:W-:Y:S01]  /*11b0*/  VIADD R7, R25, 0x7 ;  /* 0x0000000719077836 */ /* 0x000fe20000000000 */
[----:B------:R-:W-:Y:S01]  /*11c0*/  MOV R6, R24 ;  /* 0x0000001800067202 */ /* 0x000fe20000000f00 */
[----:B-1----:R-:W-:Y:S01]  /*11d0*/  IMAD.U32 R5, RZ, RZ, UR5 ;  /* 0x00000005ff057e24 */ /* 0x002fe2000f8e00ff */
[----:B------:R-:W-:-:S03]  /*11e0*/  MOV R4, UR4 ;  /* 0x0000000400047c02 */ /* 0x000fc60008000f00 */
[----:B------:R1:W-:Y:S02]  /*11f0*/  STL.64 [R29+0x10], R6 ;  /* 0x000010061d007387 */ /* 0x0003e40000100a00 */
[----:B-1----:R-:W-:Y:S01]  /*1200*/  MOV R6, R33 ;  /* 0x0000002100067202 */ /* 0x002fe20000000f00 */
[----:B------:R-:W-:Y:S01]  /*1210*/  IMAD.MOV.U32 R7, RZ, RZ, R31 ;  /* 0x000000ffff077224 */ /* 0x000fe200078e001f */
[----:B--2---:R-:W1:Y:S08]  /*1220*/  F2F.F64.F32 R10, R10 ;  /* 0x0000000a000a7310 */ /* 0x004e700000201800 */
[----:B---3--:R-:W2:Y:S01]  /*1230*/  F2F.F64.F32 R12, R12 ;  /* 0x0000000c000c7310 */ /* 0x008ea20000201800 */
[----:B-1----:R1:W-:Y:S04]  /*1240*/  STL.64 [R29+0x28], R10 ;  /* 0x0000280a1d007387 */ /* 0x0023e80000100a00 */
[----:B0-2---:R1:W-:Y:S02]  /*1250*/  STL.64 [R29+0x18], R12 ;  /* 0x0000180c1d007387 */ /* 0x0053e40000100a00 */
[----:B------:R-:W-:-:S07]  /*1260*/  LEPC R20, `(.L_x_43) ;  /* 0x000000001014794e */ /* 0x000fce0000000000 */
[----:B-1----:R-:W-:Y:S05]  /*1270*/  CALL.ABS.NOINC R2 ;  /* 0x0000000002007343 */ /* 0x002fea0003c00000 */
.L_x_43:
[C---:B------:R-:W-:Y:S01]  /*1280*/  IADD3 R3, PT, PT, R30.reuse, 0x5, RZ ;  /* 0x000000051e037810 */ /* 0x040fe20007ffe0ff */
[----:B------:R-:W-:Y:S01]  /*1290*/  VIADD R30, R30, 0x8 ;  /* 0x000000081e1e7836 */ /* 0x000fe20000000000 */
[----:B------:R-:W-:Y:S02]  /*12a0*/  IADD3 R18, P1, PT, R18, 0x20, RZ ;  /* 0x0000002012127810 */ /* 0x000fe40007f3e0ff */
[----:B------:R-:W-:Y:S02]  /*12b0*/  ISETP.NE.AND P0, PT, R3, R32, PT ;  /* 0x000000200300720c */ /* 0x000fe40003f05270 */
[----:B------:R-:W-:Y:S01]  /*12c0*/  MOV R0, UR38 ;  /* 0x0000002600007c02 */ /* 0x000fe20008000f00 */
[----:B------:R-:W-:Y:S01]  /*12d0*/  IMAD.X R19, RZ, RZ, R19, P1 ;  /* 0x000000ffff137224 */ /* 0x000fe200008e0613 */
[----:B------:R-:W-:Y:S02]  /*12e0*/  IADD3 R25, PT, PT, R25, 0x8, RZ ;  /* 0x0000000819197810 */ /* 0x000fe40007ffe0ff */
[----:B------:R-:W-:-:S07]  /*12f0*/  LEA R28, R0, R28, 0x3 ;  /* 0x0000001c001c7211 */ /* 0x000fce00078e18ff */
[----:B------:R-:W-:Y:S05]  /*1300*/  @P0 BRA `(.L_x_44) ;  /* 0xffffffec00e00947 */ /* 0x000fea000383ffff */
[----:B------:R-:W-:Y:S05]  /*1310*/  BSYNC.RECONVERGENT B6 ;  /* 0x0000000000067941 */ /* 0x000fea0003800200 */
.L_x_35:
[----:B------:R-:W0:Y:S02]  /*1320*/  LDC R19, c[0x0][0x39c] ;  /* 0x0000e700ff137b82 */ /* 0x000e240000000800 */
[----:B0-----:R-:W-:-:S13]  /*1330*/  LOP3.LUT P0, R2, R19, 0x7, RZ, 0xc0, !PT ;  /* 0x0000000713027812 */ /* 0x001fda000780c0ff */
[----:B------:R-:W-:Y:S05]  /*1340*/  @!P0 EXIT ;  /* 0x000000000000894d */ /* 0x000fea0003800000 */
[----:B------:R-:W-:-:S13]  /*1350*/  ISETP.GE.U32.AND P0, PT, R2, 0x4, PT ;  /* 0x000000040200780c */ /* 0x000fda0003f06070 */
[----:B------:R-:W-:Y:S05]  /*1360*/  @!P0 BRA `(.L_x_45) ;  /* 0x00000008001c8947 */ /* 0x000fea0003800000 */
[----:B------:R-:W0:Y:S01]  /*1370*/  LDC.64 R16, c[0x0][0x388] ;  /* 0x0000e200ff107b82 */ /* 0x000e220000000a00 */
[----:B------:R-:W-:Y:S02]  /*1380*/  IMAD R19, R26, R19, RZ ;  /* 0x000000131a137224 */ /* 0x000fe400078e02ff */
[----:B------:R-:W-:-:S05]  /*1390*/  IMAD R28, R32, R0, R27 ;  /* 0x00000000201c7224 */ /* 0x000fca00078e021b */
[----:B------:R-:W1:Y:S01]  /*13a0*/  LDC.64 R2, c[0x0][0x380] ;  /* 0x0000e000ff027b82 */ /* 0x000e620000000a00 */
[----:B------:R-:W-:Y:S01]  /*13b0*/  IMAD.IADD R25, R19, 0x1, R32 ;  /* 0x0000000113197824 */ /* 0x000fe200078e0220 */
[----:B------:R-:W2:Y:S01]  /*13c0*/  LDG.E R0, desc[UR36][R22.64] ;  /* 0x0000002416007981 */ /* 0x000ea2000c1e1900 */
[----:B------:R-:W3:Y:S01]  /*13d0*/  LDCU.64 UR4, c[0x4][0x8] ;  /* 0x01000100ff0477ac */ /* 0x000ee20008000a00 */
[----:B0-----:R-:W-:-:S05]  /*13e0*/  IMAD.WIDE R16, R28, 0x4, R16 ;  /* 0x000000041c107825 */ /* 0x001fca00078e0210 */
[----:B------:R-:W2:Y:S01]  /*13f0*/  LDG.E R4, desc[UR36][R16.64] ;  /* 0x0000002410047981 */ /* 0x000ea2000c1e1900 */
[----:B-1----:R-:W-:-:S05]  /*1400*/  IMAD.WIDE.U32 R2, R25, 0x4, R2 ;  /* 0x0000000419027825 */ /* 0x002fca00078e0002 */
[----:B------:R-:W2:Y:S02]  /*1410*/  LDG.E R5, desc[UR36][R2.64] ;  /* 0x0000002402057981 */ /* 0x000ea4000c1e1900 */
[----:B--2---:R-:W-:-:S05]  /*1420*/  FFMA R5, R5, R4, R0 ;  /* 0x0000000405057223 */ /* 0x004fca0000000000 */
[----:B------:R0:W-:Y:S04]  /*1430*/  STG.E desc[UR36][R22.64], R5 ;  /* 0x0000000516007986 */ /* 0x0001e8000c101924 */
[----:B------:R1:W2:Y:S04]  /*1440*/  LDG.E R10, desc[UR36][R2.64] ;  /* 0x00000024020a7981 */ /* 0x0002a8000c1e1900 */
[----:B------:R-:W4:Y:S01]  /*1450*/  LDG.E R12, desc[UR36][R16.64] ;  /* 0x00000024100c7981 */ /* 0x000f22000c1e1900 */
[----:B-1----:R-:W-:-:S03]  /*1460*/  MOV R2, 0x0 ;  /* 0x0000000000027802 */ /* 0x002fc60000000f00 */
[----:B------:R-:W-:Y:S01]  /*1470*/  STL.64 [R1+0x10], R24 ;  /* 0x0000101801007387 */ /* 0x000fe20000100a00 */
[----:B------:R1:W1:Y:S03]  /*1480*/  LDC.64 R8, c[0x4][R2] ;  /* 0x0100000002087b82 */ /* 0x0002660000000a00 */
[----:B------:R-:W-:Y:S04]  /*1490*/  STL [R1], R24 ;  /* 0x0000001801007387 */ /* 0x000fe80000100800 */
[----:B------:R-:W-:Y:S04]  /*14a0*/  STL.64 [R1+0x30], R26 ;  /* 0x0000301a01007387 */ /* 0x000fe80000100a00 */
[----:B------:R-:W-:Y:S04]  /*14b0*/  STL [R1+0x38], R32 ;  /* 0x0000382001007387 */ /* 0x000fe80000100800 */
[----:B------:R-:W-:Y:S01]  /*14c0*/  STL [R1+0x20], R28 ;  /* 0x0000201c01007387 */ /* 0x000fe20000100800 */
[----:B------:R0:W5:Y:S01]  /*14d0*/  F2F.F64.F32 R6, R5 ;  /* 0x0000000500067310 */ /* 0x0001620000201800 */
[----:B---3--:R-:W-:-:S02]  /*14e0*/  MOV R4, UR4 ;  /* 0x0000000400047c02 */ /* 0x008fc40008000f00 */
[----:B0-----:R-:W-:Y:S01]  /*14f0*/  MOV R5, UR5 ;  /* 0x0000000500057c02 */ /* 0x001fe20008000f00 */
[----:B-----5:R0:W-:Y:S02]  /*1500*/  STL.64 [R1+0x8], R6 ;  /* 0x0000080601007387 */ /* 0x0201e40000100a00 */
[----:B0-----:R-:W-:Y:S01]  /*1510*/  IMAD.MOV.U32 R6, RZ, RZ, R33 ;  /* 0x000000ffff067224 */ /* 0x001fe200078e0021 */
[----:B------:R-:W-:Y:S01]  /*1520*/  MOV R7, R31 ;  /* 0x0000001f00077202 */ /* 0x000fe20000000f00 */
[----:B--2---:R-:W0:Y:S08]  /*1530*/  F2F.F64.F32 R10, R10 ;  /* 0x0000000a000a7310 */ /* 0x004e300000201800 */
[----:B----4-:R-:W2:Y:S01]  /*1540*/  F2F.F64.F32 R12, R12 ;  /* 0x0000000c000c7310 */ /* 0x010ea20000201800 */
[----:B0-----:R0:W-:Y:S04]  /*1550*/  STL.64 [R1+0x18], R10 ;  /* 0x0000180a01007387 */ /* 0x0011e80000100a00 */
[----:B-12---:R0:W-:Y:S02]  /*1560*/  STL.64 [R1+0x28], R12 ;  /* 0x0000280c01007387 */ /* 0x0061e40000100a00 */
[----:B------:R-:W-:-:S07]  /*1570*/  LEPC R20, `(.L_x_46) ;  /* 0x000000001014794e */ /* 0x000fce0000000000 */
[----:B0-----:R-:W-:Y:S05]  /*1580*/  CALL.ABS.NOINC R8 ;  /* 0x0000000008007343 */ /* 0x001fea0003c00000 */
.L_x_46:
[----:B------:R-:W0:Y:S01]  /*1590*/  LDC R7, c[0x0][0x3a0] ;  /* 0x0000e800ff077b82 */ /* 0x000e220000000800 */
[----:B------:R-:W1:Y:S01]  /*15a0*/  LDCU.64 UR4, c[0x0][0x380] ;  /* 0x00007000ff0477ac */ /* 0x000e620008000a00 */
[----:B------:R-:W-:-:S04]  /*15b0*/  IADD3 R19, P0, PT, R19, R32, RZ ;  /* 0x0000002013137210 */ /* 0x000fc80007f1e0ff */
[----:B------:R-:W-:Y:S02]  /*15c0*/  IADD3.X R0, PT, PT, RZ, RZ, RZ, P0, !PT ;  /* 0x000000ffff007210 */ /* 0x000fe400007fe4ff */
[----:B-1----:R-:W-:-:S04]  /*15d0*/  LEA R18, P0, R19, UR4, 0x2 ;  /* 0x0000000413127c11 */ /* 0x002fc8000f8010ff */
[----:B------:R-:W-:Y:S01]  /*15e0*/  LEA.HI.X R19, R19, UR5, R0, 0x2, P0 ;  /* 0x0000000513137c11 */ /* 0x000fe200080f1400 */
[----:B0-----:R-:W-:Y:S01]  /*15f0*/  IMAD.WIDE R16, R7, 0x4, R16 ;  /* 0x0000000407107825 */ /* 0x001fe200078e0210 */
[----:B------:R-:W2:Y:S01]  /*1600*/  LDG.E R0, desc[UR36][R22.64] ;  /* 0x0000002416007981 */ /* 0x000ea2000c1e1900 */
[----:B------:R0:W1:Y:S01]  /*1610*/  LDC.64 R8, c[0x4][R2] ;  /* 0x0100000002087b82 */ /* 0x0000620000000a00 */
[----:B------:R-:W3:Y:S02]  /*1620*/  LDCU.64 UR4, c[0x4][0x8] ;  /* 0x01000100ff0477ac */ /* 0x000ee40008000a00 */
[----:B------:R-:W2:Y:S04]  /*1630*/  LDG.E R4, desc[UR36][R16.64] ;  /* 0x0000002410047981 */ /* 0x000ea8000c1e1900 */
[----:B------:R-:W2:Y:S02]  /*1640*/  LDG.E R3, desc[UR36][R18.64+0x4] ;  /* 0x0000042412037981 */ /* 0x000ea4000c1e1900 */
[----:B--2---:R-:W-:-:S05]  /*1650*/  FFMA R3, R3, R4, R0 ;  /* 0x0000000403037223 */ /* 0x004fca0000000000 */
[----:B------:R-:W-:Y:S04]  /*1660*/  STG.E desc[UR36][R22.64], R3 ;  /* 0x0000000316007986 */ /* 0x000fe8000c101924 */
[----:B------:R-:W2:Y:S04]  /*1670*/  LDG.E R12, desc[UR36][R18.64+0x4] ;  /* 0x00000424120c7981 */ /* 0x000ea8000c1e1900 */
[----:B------:R-:W4:Y:S01]  /*1680*/  LDG.E R14, desc[UR36][R16.64] ;  /* 0x00000024100e7981 */ /* 0x000f22000c1e1900 */
[----:B------:R-:W5:Y:S01]  /*1690*/  F2F.F64.F32 R10, R3 ;  /* 0x00000003000a7310 */ /* 0x000f620000201800 */
[----:B------:R-:W-:Y:S01]  /*16a0*/  IADD3 R0, PT, PT, R32, 0x1, RZ ;  /* 0x0000000120007810 */ /* 0x000fe20007ffe0ff */
[----:B------:R-:W-:Y:S01]  /*16b0*/  IMAD.IADD R28, R28, 0x1, R7 ;  /* 0x000000011c1c7824 */ /* 0x000fe200078e0207 */
[----:B------:R-:W-:Y:S01]  /*16c0*/  STL [R1], R24 ;  /* 0x0000001801007387 */ /* 0x000fe20000100800 */
[----:B------:R-:W-:Y:S01]  /*16d0*/  VIADD R5, R25, 0x1 ;  /* 0x0000000119057836 */ /* 0x000fe20000000000 */
[----:B------:R-:W-:Y:S01]  /*16e0*/  MOV R4, R24 ;  /* 0x0000001800047202 */ /* 0x000fe20000000f00 */
[----:B------:R-:W-:Y:S01]  /*16f0*/  IMAD.MOV.U32 R6, RZ, RZ, R33 ;  /* 0x000000ffff067224 */ /* 0x000fe200078e0021 */
[----:B------:R-:W-:Y:S01]  /*1700*/  STL [R1+0x38], R0 ;  /* 0x0000380001007387 */ /* 0x000fe20000100800 */
[----:B------:R-:W-:-:S03]  /*1710*/  MOV R7, R31 ;  /* 0x0000001f00077202 */ /* 0x000fc60000000f00 */
[----:B------:R-:W-:Y:S04]  /*1720*/  STL.64 [R1+0x30], R26 ;  /* 0x0000301a01007387 */ /* 0x000fe80000100a00 */
[----:B-----5:R-:W-:Y:S04]  /*1730*/  STL.64 [R1+0x8], R10 ;  /* 0x0000080a01007387 */ /* 0x020fe80000100a00 */
[----:B------:R-:W-:Y:S04]  /*1740*/  STL [R1+0x20], R28 ;  /* 0x0000201c01007387 */ /* 0x000fe80000100800 */
[----:B------:R3:W-:Y:S02]  /*1750*/  STL.64 [R1+0x10], R4 ;  /* 0x0000100401007387 */ /* 0x0007e40000100a00 */
[----:B---3--:R-:W-:-:S02]  /*1760*/  MOV R4, UR4 ;  /* 0x0000000400047c02 */ /* 0x008fc40008000f00 */
[----:B------:R-:W-:Y:S01]  /*1770*/  MOV R5, UR5 ;  /* 0x0000000500057c02 */ /* 0x000fe20008000f00 */
[----:B--2---:R-:W2:Y:S08]  /*1780*/  F2F.F64.F32 R12, R12 ;  /* 0x0000000c000c7310 */ /* 0x004eb00000201800 */
[----:B----4-:R-:W3:Y:S01]  /*1790*/  F2F.F64.F32 R14, R14 ;  /* 0x0000000e000e7310 */ /* 0x010ee20000201800 */
[----:B--2---:R0:W-:Y:S04]  /*17a0*/  STL.64 [R1+0x18], R12 ;  /* 0x0000180c01007387 */ /* 0x0041e80000100a00 */
[----:B-1-3--:R0:W-:Y:S02]  /*17b0*/  STL.64 [R1+0x28], R14 ;  /* 0x0000280e01007387 */ /* 0x00a1e40000100a00 */
[----:B------:R-:W-:-:S07]  /*17c0*/  LEPC R20, `(.L_x_47) ;  /* 0x000000001014794e */ /* 0x000fce0000000000 */
[----:B0-----:R-:W-:Y:S05]  /*17d0*/  CALL.ABS.NOINC R8 ;  /* 0x0000000008007343 */ /* 0x001fea0003c00000 */
.L_x_47:
        /* <DEDUP_REMOVED lines=21> */
[----:B------:R-:W-:Y:S01]  /*1930*/  MOV R6, R33 ;  /* 0x0000002100067202 */ /* 0x000fe20000000f00 */
[----:B------:R-:W-:-:S03]  /*1940*/  IMAD.MOV.U32 R7, RZ, RZ, R31 ;  /* 0x000000ffff077224 */ /* 0x000fc600078e001f */
        /* <DEDUP_REMOVED lines=8> */
[----:B----4-:R-:W-:Y:S05]  /*19d0*/  CALL.ABS.NOINC R8 ;  /* 0x0000000008007343 */ /* 0x010fea0003c00000 */
.L_x_48:
        /* <DEDUP_REMOVED lines=8> */
[----:B------:R0:W-:Y:S04]  /*1a60*/  STG.E desc[UR36][R22.64], R3 ;  /* 0x0000000316007986 */ /* 0x0001e8000c101924 */
[----:B------:R-:W2:Y:S04]  /*1a70*/  LDG.E R10, desc[UR36][R18.64+0xc] ;  /* 0x00000c24120a7981 */ /* 0x000ea8000c1e1900 */
[----:B------:R-:W3:Y:S01]  /*1a80*/  LDG.E R12, desc[UR36][R16.64] ;  /* 0x00000024100c7981 */ /* 0x000ee2000c1e1900 */
[----:B------:R0:W4:Y:S01]  /*1a90*/  F2F.F64.F32 R8, R3 ;  /* 0x0000000300087310 */ /* 0x0001220000201800 */
[----:B------:R-:W-:Y:S01]  /*1aa0*/  IADD3 R0, PT, PT, R32, 0x3, RZ ;  /* 0x0000000320007810 */ /* 0x000fe20007ffe0ff */
[----:B------:R-:W-:Y:S01]  /*1ab0*/  IMAD.IADD R28, R28, 0x1, R5 ;  /* 0x000000011c1c7824 */ /* 0x000fe200078e0205 */
[----:B------:R1:W-:Y:S04]  /*1ac0*/  STL.64 [R1+0x10], R24 ;  /* 0x0000101801007387 */ /* 0x0003e80000100a00 */
[----:B------:R1:W-:Y:S01]  /*1ad0*/  STL [R1+0x38], R0 ;  /* 0x0000380001007387 */ /* 0x0003e20000100800 */
[----:B0-----:R-:W0:Y:S03]  /*1ae0*/  LDC.64 R2, c[0x4][R2] ;  /* 0x0100000002027b82 */ /* 0x001e260000000a00 */
[----:B------:R0:W-:Y:S04]  /*1af0*/  STL [R1+0x20], R28 ;  /* 0x0000201c01007387 */ /* 0x0001e80000100800 */
[----:B----4-:R4:W-:Y:S04]  /*1b00*/  STL.64 [R1+0x8], R8 ;  /* 0x0000080801007387 */ /* 0x0109e80000100a00 */
[----:B------:R4:W-:Y:S04]  /*1b10*/  STL [R1], R24 ;  /* 0x0000001801007387 */ /* 0x0009e80000100800 */
[----:B------:R4:W-:Y:S01]  /*1b20*/  STL.64 [R1+0x30], R26 ;  /* 0x0000301a01007387 */ /* 0x0009e20000100a00 */
[----:B-1----:R-:W-:Y:S01]  /*1b30*/  MOV R4, UR4 ;  /* 0x0000000400047c02 */ /* 0x002fe20008000f00 */
[----:B------:R-:W-:Y:S01]  /*1b40*/  IMAD.MOV.U32 R6, RZ, RZ, R33 ;  /* 0x000000ffff067224 */ /* 0x000fe200078e0021 */
[----:B------:R-:W-:-:S02]  /*1b50*/  MOV R5, UR5 ;  /* 0x0000000500057c02 */ /* 0x000fc40008000f00 */
[----:B------:R-:W-:Y:S01]  /*1b60*/  MOV R7, R31 ;  /* 0x0000001f00077202 */ /* 0x000fe20000000f00 */
[----:B--2---:R-:W1:Y:S08]  /*1b70*/  F2F.F64.F32 R10, R10 ;  /* 0x0000000a000a7310 */ /* 0x004e700000201800 */
[----:B---3--:R-:W2:Y:S01]  /*1b80*/  F2F.F64.F32 R12, R12 ;  /* 0x0000000c000c7310 */ /* 0x008ea20000201800 */
[----:B-1----:R4:W-:Y:S04]  /*1b90*/  STL.64 [R1+0x18], R10 ;  /* 0x0000180a01007387 */ /* 0x0029e80000100a00 */
[----:B0-2---:R4:W-:Y:S02]  /*1ba0*/  STL.64 [R1+0x28], R12 ;  /* 0x0000280c01007387 */ /* 0x0059e40000100a00 */
[----:B------:R-:W-:-:S07]  /*1bb0*/  LEPC R20, `(.L_x_49) ;  /* 0x000000001014794e */ /* 0x000fce0000000000 */
[----:B----4-:R-:W-:Y:S05]  /*1bc0*/  CALL.ABS.NOINC R2 ;  /* 0x0000000002007343 */ /* 0x010fea0003c00000 */
.L_x_49:
[----:B------:R-:W-:-:S07]  /*1bd0*/  IADD3 R32, PT, PT, R32, 0x4, RZ ;  /* 0x0000000420207810 */ /* 0x000fce0007ffe0ff */
.L_x_45:
[----:B------:R-:W0:Y:S02]  /*1be0*/  LDC R29, c[0x0][0x39c] ;  /* 0x0000e700ff1d7b82 */ /* 0x000e240000000800 */
[----:B0-----:R-:W-:-:S13]  /*1bf0*/  LOP3.LUT P0, R0, R29, 0x3, RZ, 0xc0, !PT ;  /* 0x000000031d007812 */ /* 0x001fda000780c0ff */
[----:B------:R-:W-:Y:S05]  /*1c00*/  @!P0 EXIT ;  /* 0x000000000000894d */ /* 0x000fea0003800000 */
[----:B------:R-:W-:Y:S01]  /*1c10*/  ISETP.NE.AND P0, PT, R0, 0x1, PT ;  /* 0x000000010000780c */ /* 0x000fe20003f05270 */
[----:B------:R-:W-:-:S12]  /*1c20*/  IMAD R29, R26, R29, RZ ;  /* 0x0000001d1a1d7224 */ /* 0x000fd800078e02ff */
[----:B------:R-:W-:Y:S05]  /*1c30*/  @!P0 BRA `(.L_x_50) ;  /* 0x00000004001c8947 */ /* 0x000fea0003800000 */
[----:B------:R-:W0:Y:S01]  /*1c40*/  LDC.64 R2, c[0x0][0x380] ;  /* 0x0000e000ff027b82 */ /* 0x000e220000000a00 */
[----:B------:R-:W1:Y:S01]  /*1c50*/  LDCU UR4, c[0x0][0x3a0] ;  /* 0x00007400ff0477ac */ /* 0x000e620008000800 */
[----:B------:R-:W-:Y:S01]  /*1c60*/  IMAD.IADD R25, R29, 0x1, R32 ;  /* 0x000000011d197824 */ /* 0x000fe200078e0220 */
[----:B------:R-:W2:Y:S05]  /*1c70*/  LDG.E R0, desc[UR36][R22.64] ;  /* 0x0000002416007981 */ /* 0x000eaa000c1e1900 */
[----:B------:R-:W3:Y:S01]  /*1c80*/  LDC.64 R16, c[0x0][0x388] ;  /* 0x0000e200ff107b82 */ /* 0x000ee20000000a00 */
[----:B-1----:R-:W-:Y:S01]  /*1c90*/  IMAD R18, R32, UR4, R27 ;  /* 0x0000000420127c24 */ /* 0x002fe2000f8e021b */
[----:B------:R-:W-:Y:S01]  /*1ca0*/  MOV R19, 0x0 ;  /* 0x0000000000137802 */ /* 0x000fe20000000f00 */
[----:B------:R-:W-:Y:S01]  /*1cb0*/  STL.64 [R1+0x10], R24 ;  /* 0x0000101801007387 */ /* 0x000fe20000100a00 */
[----:B------:R-:W1:Y:S01]  /*1cc0*/  LDCU.64 UR4, c[0x4][0x8] ;  /* 0x01000100ff0477ac */ /* 0x000e620008000a00 */
[----:B0-----:R-:W-:-:S05]  /*1cd0*/  IMAD.WIDE.U32 R2, R25, 0x4, R2 ;  /* 0x0000000419027825 */ /* 0x001fca00078e0002 */
[----:B------:R-:W2:Y:S01]  /*1ce0*/  LDG.E R5, desc[UR36][R2.64] ;  /* 0x0000002402057981 */ /* 0x000ea2000c1e1900 */
[----:B---3--:R-:W-:-:S05]  /*1cf0*/  IMAD.WIDE R16, R18, 0x4, R16 ;  /* 0x0000000412107825 */ /* 0x008fca00078e0210 */
[----:B------:R-:W2:Y:S02]  /*1d00*/  LDG.E R4, desc[UR36][R16.64] ;  /* 0x0000002410047981 */ /* 0x000ea4000c1e1900 */
[----:B--2---:R-:W-:-:S05]  /*1d10*/  FFMA R5, R5, R4, R0 ;  /* 0x0000000405057223 */ /* 0x004fca0000000000 */
[----:B------:R0:W-:Y:S04]  /*1d20*/  STG.E desc[UR36][R22.64], R5 ;  /* 0x0000000516007986 */ /* 0x0001e8000c101924 */
[----:B------:R2:W3:Y:S04]  /*1d30*/  LDG.E R8, desc[UR36][R2.64] ;  /* 0x0000002402087981 */ /* 0x0004e8000c1e1900 */
[----:B------:R-:W4:Y:S04]  /*1d40*/  LDG.E R10, desc[UR36][R16.64] ;  /* 0x00000024100a7981 */ /* 0x000f28000c1e1900 */
[----:B------:R-:W-:Y:S01]  /*1d50*/  STL [R1], R24 ;  /* 0x0000001801007387 */ /* 0x000fe20000100800 */
[----:B--2---:R2:W2:Y:S03]  /*1d60*/  LDC.64 R2, c[0x4][R19] ;  /* 0x0100000013027b82 */ /* 0x0044a60000000a00 */
[----:B------:R-:W-:Y:S04]  /*1d70*/  STL.64 [R1+0x30], R26 ;  /* 0x0000301a01007387 */ /* 0x000fe80000100a00 */
[----:B------:R-:W-:Y:S04]  /*1d80*/  STL [R1+0x38], R32 ;  /* 0x0000382001007387 */ /* 0x000fe80000100800 */
[----:B------:R-:W-:Y:S01]  /*1d90*/  STL [R1+0x20], R18 ;  /* 0x0000201201007387 */ /* 0x000fe20000100800 */
[----:B------:R0:W5:Y:S01]  /*1da0*/  F2F.F64.F32 R6, R5 ;  /* 0x0000000500067310 */ /* 0x0001620000201800 */
[----:B-1----:R-:W-:-:S02]  /*1db0*/  MOV R4, UR4 ;  /* 0x0000000400047c02 */ /* 0x002fc40008000f00 */
[----:B0-----:R-:W-:Y:S01]  /*1dc0*/  MOV R5, UR5 ;  /* 0x0000000500057c02 */ /* 0x001fe20008000f00 */
[----:B-----5:R0:W-:Y:S02]  /*1dd0*/  STL.64 [R1+0x8], R6 ;  /* 0x0000080601007387 */ /* 0x0201e40000100a00 */
[----:B0-----:R-:W-:Y:S01]  /*1de0*/  IMAD.MOV.U32 R6, RZ, RZ, R33 ;  /* 0x000000ffff067224 */ /* 0x001fe200078e0021 */
[----:B------:R-:W-:Y:S01]  /*1df0*/  MOV R7, R31 ;  /* 0x0000001f00077202 */ /* 0x000fe20000000f00 */
[----:B---3--:R-:W0:Y:S08]  /*1e00*/  F2F.F64.F32 R8, R8 ;  /* 0x0000000800087310 */ /* 0x008e300000201800 */
[----:B----4-:R-:W1:Y:S01]  /*1e10*/  F2F.F64.F32 R10, R10 ;  /* 0x0000000a000a7310 */ /* 0x010e620000201800 */
[----:B0-----:R0:W-:Y:S04]  /*1e20*/  STL.64 [R1+0x18], R8 ;  /* 0x0000180801007387 */ /* 0x0011e80000100a00 */
[----:B-12---:R0:W-:Y:S02]  /*1e30*/  STL.64 [R1+0x28], R10 ;  /* 0x0000280a01007387 */ /* 0x0061e40000100a00 */
[----:B------:R-:W-:-:S07]  /*1e40*/  LEPC R20, `(.L_x_51) ;  /* 0x000000001014794e */ /* 0x000fce0000000000 */
[----:B0-----:R-:W-:Y:S05]  /*1e50*/  CALL.ABS.NOINC R2 ;  /* 0x0000000002007343 */ /* 0x001fea0003c00000 */
.L_x_51:
        /* <DEDUP_REMOVED lines=8> */
[----:B------:R-:W-:Y:S01]  /*1ee0*/  IADD3 R18, PT, PT, R18, R13, RZ ;  /* 0x0000000d12127210 */ /* 0x000fe20007ffe0ff */
[----:B------:R-:W0:Y:S02]  /*1ef0*/  LDCU.64 UR4, c[0x4][0x8] ;  /* 0x01000100ff0477ac */ /* 0x000e240008000a00 */
[----:B------:R-:W2:Y:S04]  /*1f00*/  LDG.E R2, desc[UR36][R16.64] ;  /* 0x0000002410027981 */ /* 0x000ea8000c1e1900 */
[----:B------:R-:W2:Y:S02]  /*1f10*/  LDG.E R3, desc[UR36][R4.64+0x4] ;  /* 0x0000042404037981 */ /* 0x000ea4000c1e1900 */
[----:B--2---:R-:W-:-:S05]  /*1f20*/  FFMA R7, R3, R2, R0 ;  /* 0x0000000203077223 */ /* 0x004fca0000000000 */
[----:B------:R1:W-:Y:S04]  /*1f30*/  STG.E desc[UR36][R22.64], R7 ;  /* 0x0000000716007986 */ /* 0x0003e8000c101924 */
[----:B------:R0:W2:Y:S04]  /*1f40*/  LDG.E R8, desc[UR36][R4.64+0x4] ;  /* 0x0000042404087981 */ /* 0x0000a8000c1e1900 */
[----:B------:R-:W3:Y:S01]  /*1f50*/  LDG.E R10, desc[UR36][R16.64] ;  /* 0x00000024100a7981 */ /* 0x000ee2000c1e1900 */
[----:B------:R1:W4:Y:S01]  /*1f60*/  F2F.F64.F32 R2, R7 ;  /* 0x0000000700027310 */ /* 0x0003220000201800 */
[----:B------:R-:W-:Y:S01]  /*1f70*/  VIADD R25, R25, 0x1 ;  /* 0x0000000119197836 */ /* 0x000fe20000000000 */
[----:B------:R-:W-:Y:S01]  /*1f80*/  IADD3 R0, PT, PT, R32, 0x1, RZ ;  /* 0x0000000120007810 */ /* 0x000fe20007ffe0ff */
[----:B------:R2:W-:Y:S01]  /*1f90*/  STL [R1+0x20], R18 ;  /* 0x0000201201007387 */ /* 0x0005e20000100800 */
[----:B------:R2:W2:Y:S01]  /*1fa0*/  LDC.64 R12, c[0x4][R19] ;  /* 0x01000000130c7b82 */ /* 0x0004a20000000a00 */
[----:B0-----:R-:W-:Y:S01]  /*1fb0*/  IMAD.U32 R4, RZ, RZ, UR4 ;  /* 0x00000004ff047e24 */ /* 0x001fe2000f8e00ff */
[----:B------:R-:W-:Y:S01]  /*1fc0*/  MOV R5, UR5 ;  /* 0x0000000500057c02 */ /* 0x000fe20008000f00 */
[----:B------:R0:W-:Y:S01]  /*1fd0*/  STL.64 [R1+0x10], R24 ;  /* 0x0000101801007387 */ /* 0x0001e20000100a00 */
[----:B------:R-:W-:Y:S01]  /*1fe0*/  MOV R6, R33 ;  /* 0x0000002100067202 */ /* 0x000fe20000000f00 */
[----:B-1----:R-:W-:-:S02]  /*1ff0*/  IMAD.MOV.U32 R7, RZ, RZ, R31 ;  /* 0x000000ffff077224 */ /* 0x002fc400078e001f */
[----:B------:R0:W-:Y:S04]  /*2000*/  STL [R1+0x38], R0 ;  /* 0x0000380001007387 */ /* 0x0001e80000100800 */
[----:B----4-:R0:W-:Y:S04]  /*2010*/  STL.64 [R1+0x8], R2 ;  /* 0x0000080201007387 */ /* 0x0101e80000100a00 */
[----:B------:R0:W-:Y:S04]  /*2020*/  STL [R1], R24 ;  /* 0x0000001801007387 */ /* 0x0001e80000100800 */
[----:B------:R0:W-:Y:S01]  /*2030*/  STL.64 [R1+0x30], R26 ;  /* 0x0000301a01007387 */ /* 0x0001e20000100a00 */
[----:B--2---:R-:W1:Y:S08]  /*2040*/  F2F.F64.F32 R8, R8 ;  /* 0x0000000800087310 */ /* 0x004e700000201800 */
[----:B---3--:R-:W2:Y:S01]  /*2050*/  F2F.F64.F32 R10, R10 ;  /* 0x0000000a000a7310 */ /* 0x008ea20000201800 */
[----:B-1----:R0:W-:Y:S04]  /*2060*/  STL.64 [R1+0x18], R8 ;  /* 0x0000180801007387 */ /* 0x0021e80000100a00 */
[----:B--2---:R0:W-:Y:S02]  /*2070*/  STL.64 [R1+0x28], R10 ;  /* 0x0000280a01007387 */ /* 0x0041e40000100a00 */
[----:B------:R-:W-:-:S07]  /*2080*/  LEPC R20, `(.L_x_52) ;  /* 0x000000001014794e */ /* 0x000fce0000000000 */
[----:B0-----:R-:W-:Y:S05]  /*2090*/  CALL.ABS.NOINC R12 ;  /* 0x000000000c007343 */ /* 0x001fea0003c00000 */
.L_x_52:
[----:B------:R-:W-:-:S07]  /*20a0*/  IADD3 R32, PT, PT, R32, 0x2, RZ ;  /* 0x0000000220207810 */ /* 0x000fce0007ffe0ff */
.L_x_50:
[----:B------:R-:W0:Y:S02]  /*20b0*/  LDC R0, c[0x0][0x39c] ;  /* 0x0000e700ff007b82 */ /* 0x000e240000000800 */
[----:B0-----:R-:W-:-:S04]  /*20c0*/  LOP3.LUT R0, R0, 0x1, RZ, 0xc0, !PT ;  /* 0x0000000100007812 */ /* 0x001fc800078ec0ff */
[----:B------:R-:W-:-:S13]  /*20d0*/  ISETP.NE.U32.AND P0, PT, R0, 0x1, PT ;  /* 0x000000010000780c */ /* 0x000fda0003f05070 */
[----:B------:R-:W-:Y:S05]  /*20e0*/  @P0 EXIT ;  /* 0x000000000000094d */ /* 0x000fea0003800000 */
[----:B------:R-:W0:Y:S01]  /*20f0*/  LDC.64 R4, c[0x0][0x380] ;  /* 0x0000e000ff047b82 */ /* 0x000e220000000a00 */
[----:B------:R-:W1:Y:S01]  /*2100*/  LDCU UR4, c[0x0][0x3a0] ;  /* 0x00007400ff0477ac */ /* 0x000e620008000800 */
[----:B------:R-:W-:Y:S01]  /*2110*/  IADD3 R25, PT, PT, R29, R32, RZ ;  /* 0x000000201d197210 */ /* 0x000fe20007ffe0ff */
        /* <DEDUP_REMOVED lines=12> */
[----:B------:R1:W2:Y:S04]  /*21e0*/  LDG.E R8, desc[UR36][R4.64] ;  /* 0x0000002404087981 */ /* 0x0002a8000c1e1900 */
[----:B------:R3:W4:Y:S01]  /*21f0*/  LDG.E R10, desc[UR36][R6.64] ;  /* 0x00000024060a7981 */ /* 0x000722000c1e1900 */
[----:B------:R0:W5:Y:S03]  /*2200*/  F2F.F64.F32 R2, R13 ;  /* 0x0000000d00027310 */ /* 0x0001660000201800 */
[----:B------:R1:W-:Y:S04]  /*2210*/  STL [R1], R24 ;  /* 0x0000001801007387 */ /* 0x0003e80000100800 */
[----:B------:R1:W-:Y:S01]  /*2220*/  STL [R1+0x38], R32 ;  /* 0x0000382001007387 */ /* 0x0003e20000100800 */
[----:B0-----:R-:W0:Y:S03]  /*2230*/  LDC.64 R12, c[0x4][R12] ;  /* 0x010000000c0c7b82 */ /* 0x001e260000000a00 */
[----:B------:R0:W-:Y:S04]  /*2240*/  STL.64 [R1+0x10], R24 ;  /* 0x0000101801007387 */ /* 0x0001e80000100a00 */
[----:B------:R0:W-:Y:S04]  /*2250*/  STL [R1+0x20], R0 ;  /* 0x0000200001007387 */ /* 0x0001e80000100800 */
[----:B-----5:R0:W-:Y:S01]  /*2260*/  STL.64 [R1+0x8], R2 ;  /* 0x0000080201007387 */ /* 0x0201e20000100a00 */
[----:B-1----:R-:W-:Y:S01]  /*2270*/  IMAD.U32 R4, RZ, RZ, UR4 ;  /* 0x00000004ff047e24 */ /* 0x002fe2000f8e00ff */
[----:B------:R-:W-:Y:S01]  /*2280*/  MOV R5, UR5 ;  /* 0x0000000500057c02 */ /* 0x000fe20008000f00 */
[----:B---3--:R-:W-:Y:S01]  /*2290*/  IMAD.MOV.U32 R7, RZ, RZ, R31 ;  /* 0x000000ffff077224 */ /* 0x008fe200078e001f */
[----:B------:R-:W-:Y:S01]  /*22a0*/  MOV R6, R33 ;  /* 0x0000002100067202 */ /* 0x000fe20000000f00 */
[----:B--2---:R-:W1:Y:S08]  /*22b0*/  F2F.F64.F32 R8, R8 ;  /* 0x0000000800087310 */ /* 0x004e700000201800 */
[----:B----4-:R-:W2:Y:S01]  /*22c0*/  F2F.F64.F32 R10, R10 ;  /* 0x0000000a000a7310 */ /* 0x010ea20000201800 */
[----:B-1----:R1:W-:Y:S04]  /*22d0*/  STL.64 [R1+0x18], R8 ;  /* 0x0000180801007387 */ /* 0x0023e80000100a00 */
[----:B0-2---:R1:W-:Y:S02]  /*22e0*/  STL.64 [R1+0x28], R10 ;  /* 0x0000280a01007387 */ /* 0x0053e40000100a00 */
[----:B------:R-:W-:-:S07]  /*22f0*/  LEPC R20, `(.L_x_53) ;  /* 0x000000001014794e */ /* 0x000fce0000000000 */
[----:B-1----:R-:W-:Y:S05]  /*2300*/  CALL.ABS.NOINC R12 ;  /* 0x000000000c007343 */ /* 0x002fea0003c00000 */
.L_x_53:
[----:B------:R-:W-:Y:S05]  /*2310*/  EXIT ;  /* 0x000000000000794d */ /* 0x000fea0003800000 */
.L_x_34:
[C---:B------:R-:W-:Y:S01]  /*2320*/  ISETP.GE.U32.AND P1, PT, R3.reuse, 0x8, PT ;  /* 0x000000080300780c */ /* 0x040fe20003f26070 */
[----:B------:R-:W-:Y:S01]  /*2330*/  HFMA2 R2, -RZ, RZ, 0, 0 ;  /* 0x00000000ff027431 */ /* 0x000fe200000001ff */
[----:B------:R-:W-:-:S04]  /*2340*/  LOP3.LUT R14, R3, 0x7, RZ, 0xc0, !PT ;  /* 0x00000007030e7812 */ /* 0x000fc800078ec0ff */
[----:B------:R-:W-:-:S07]  /*2350*/  ISETP.NE.AND P0, PT, R14, RZ, PT ;  /* 0x000000ff0e00720c */ /* 0x000fce0003f05270 */
[----:B------:R-:W-:Y:S06]  /*2360*/  @!P1 BRA `(.L_x_54) ;  /* 0x0000000000dc9947 */ /* 0x000fec0003800000 */
[----:B------:R0:W5:Y:S01]  /*2370*/  LDG.E R13, desc[UR36][R22.64] ;  /* 0x00000024160d7981 */ /* 0x000162000c1e1900 */
[----:B------:R-:W1:Y:S01]  /*2380*/  LDC.64 R4, c[0x0][0x380] ;  /* 0x0000e000ff047b82 */ /* 0x000e620000000a00 */
[----:B------:R-:W-:Y:S01]  /*2390*/  LOP3.LUT R2, R3, 0x7ffffff8, RZ, 0xc0, !PT ;  /* 0x7ffffff803027812 */ /* 0x000fe200078ec0ff */
[----:B------:R-:W-:-:S03]  /*23a0*/  IMAD.MOV.U32 R7, RZ, RZ, R27 ;  /* 0x000000ffff077224 */ /* 0x000fc600078e001b */
[----:B------:R-:W-:Y:S01]  /*23b0*/  IADD3 R6, PT, PT, -R2, RZ, RZ ;  /* 0x000000ff02067210 */ /* 0x000fe20007ffe1ff */
[----:B-1----:R-:W-:-:S03]  /*23c0*/  IMAD.WIDE.U32 R4, R25, 0x4, R4 ;  /* 0x0000000419047825 */ /* 0x002fc600078e0004 */
[----:B------:R-:W-:-:S04]  /*23d0*/  IADD3 R4, P1, PT, R4, 0x10, RZ ;  /* 0x0000001004047810 */ /* 0x000fc80007f3e0ff */
[----:B0-----:R-:W-:-:S09]  /*23e0*/  IADD3.X R5, PT, PT, RZ, R5, RZ, P1, !PT ;  /* 0x00000005ff057210 */ /* 0x001fd20000ffe4ff */
.L_x_55:
[----:B------:R-:W0:Y:S01]  /*23f0*/  LDC.64 R8, c[0x0][0x388] ;  /* 0x0000e200ff087b82 */ /* 0x000e220000000a00 */
[----:B------:R-:W2:Y:S01]  /*2400*/  LDG.E R10, desc[UR36][R4.64+-0x10] ;  /* 0xfffff024040a7981 */ /* 0x000ea2000c1e1900 */
[----:B0-----:R-:W-:-:S05]  /*2410*/  IMAD.WIDE R8, R7, 0x4, R8 ;  /* 0x0000000407087825 */ /* 0x001fca00078e0208 */
[----:B------:R-:W2:Y:S02]  /*2420*/  LDG.E R11, desc[UR36][R8.64] ;  /* 0x00000024080b7981 */ /* 0x000ea4000c1e1900 */
[----:B-12--5:R-:W-:Y:S01]  /*2430*/  FFMA R15, R10, R11, R13 ;  /* 0x0000000b0a0f7223 */ /* 0x026fe2000000000d */
        /* <DEDUP_REMOVED lines=12> */
[----:B------:R-:W3:Y:S04]  /*2500*/  LDG.E R16, desc[UR36][R4.64+-0x4] ;  /* 0xfffffc2404107981 */ /* 0x000ee8000c1e1900 */
[----:B0-----:R-:W3:Y:S01]  /*2510*/  LDG.E R15, desc[UR36][R8.64] ;  /* 0x00000024080f7981 */ /* 0x001ee2000c1e1900 */
[----:B------:R-:W-:-:S04]  /*2520*/  IMAD.WIDE R10, R0, 0x4, R8 ;  /* 0x00000004000a7825 */ /* 0x000fc800078e0208 */
[----:B---3--:R-:W-:-:S05]  /*2530*/  FFMA R15, R16, R15, R19 ;  /* 0x0000000f100f7223 */ /* 0x008fca0000000013 */
[----:B------:R0:W-:Y:S04]  /*2540*/  STG.E desc[UR36][R22.64], R15 ;  /* 0x0000000f16007986 */ /* 0x0001e8000c101924 */
[----:B------:R-:W3:Y:S04]  /*2550*/  LDG.E R16, desc[UR36][R4.64] ;  /* 0x0000002404107981 */ /* 0x000ee8000c1e1900 */
[----:B-1----:R-:W3:Y:S01]  /*2560*/  LDG.E R17, desc[UR36][R10.64] ;  /* 0x000000240a117981 */ /* 0x002ee2000c1e1900 */
[----:B------:R-:W-:-:S04]  /*2570*/  IMAD.WIDE R12, R0, 0x4, R10 ;  /* 0x00000004000c7825 */ /* 0x000fc800078e020a */
[----:B---3--:R-:W-:-:S05]  /*2580*/  FFMA R17, R16, R17, R15 ;  /* 0x0000001110117223 */ /* 0x008fca000000000f */
[----:B------:R1:W-:Y:S04]  /*2590*/  STG.E desc[UR36][R22.64], R17 ;  /* 0x0000001116007986 */ /* 0x0003e8000c101924 */
[----:B------:R-:W2:Y:S04]  /*25a0*/  LDG.E R16, desc[UR36][R4.64+0x4] ;  /* 0x0000042404107981 */ /* 0x000ea8000c1e1900 */
[----:B------:R-:W2:Y:S01]  /*25b0*/  LDG.E R18, desc[UR36][R12.64] ;  /* 0x000000240c127981 */ /* 0x000ea2000c1e1900 */
[----:B------:R-:W-:-:S04]  /*25c0*/  IMAD.WIDE R8, R0, 0x4, R12 ;  /* 0x0000000400087825 */ /* 0x000fc800078e020c */
[----:B--2---:R-:W-:-:S05]  /*25d0*/  FFMA R19, R16, R18, R17 ;  /* 0x0000001210137223 */ /* 0x004fca0000000011 */
[----:B------:R1:W-:Y:S04]  /*25e0*/  STG.E desc[UR36][R22.64], R19 ;  /* 0x0000001316007986 */ /* 0x0003e8000c101924 */
[----:B------:R-:W2:Y:S04]  /*25f0*/  LDG.E R16, desc[UR36][R4.64+0x8] ;  /* 0x0000082404107981 */ /* 0x000ea8000c1e1900 */
[----:B0-----:R-:W2:Y:S01]  /*2600*/  LDG.E R15, desc[UR36][R8.64] ;  /* 0x00000024080f7981 */ /* 0x001ea2000c1e1900 */
[----:B------:R-:W-:-:S04]  /*2610*/  IMAD.WIDE R10, R0, 0x4, R8 ;  /* 0x00000004000a7825 */ /* 0x000fc800078e0208 */
[----:B--2---:R-:W-:-:S05]  /*2620*/  FFMA R15, R16, R15, R19 ;  /* 0x0000000f100f7223 */ /* 0x004fca0000000013 */
[----:B------:R1:W-:Y:S04]  /*2630*/  STG.E desc[UR36][R22.64], R15 ;  /* 0x0000000f16007986 */ /* 0x0003e8000c101924 */
[----:B------:R-:W2:Y:S04]  /*2640*/  LDG.E R10, desc[UR36][R10.64] ;  /* 0x000000240a0a7981 */ /* 0x000ea8000c1e1900 */
[----:B------:R0:W2:Y:S01]  /*2650*/  LDG.E R16, desc[UR36][R4.64+0xc] ;  /* 0x00000c2404107981 */ /* 0x0000a2000c1e1900 */
[----:B------:R-:W-:-:S04]  /*2660*/  IADD3 R6, PT, PT, R6, 0x8, RZ ;  /* 0x0000000806067810 */ /* 0x000fc80007ffe0ff */
[----:B------:R-:W-:Y:S02]  /*2670*/  ISETP.NE.AND P1, PT, R6, RZ, PT ;  /* 0x000000ff0600720c */ /* 0x000fe40003f25270 */
[----:B0-----:R-:W-:Y:S02]  /*2680*/  IADD3 R4, P2, PT, R4, 0x20, RZ ;  /* 0x0000002004047810 */ /* 0x001fe40007f5e0ff */
[----:B------:R-:W-:-:S03]  /*2690*/  LEA R7, R0, R7, 0x3 ;  /* 0x0000000700077211 */ /* 0x000fc600078e18ff */
[----:B------:R-:W-:Y:S02]  /*26a0*/  IMAD.X R5, RZ, RZ, R5, P2 ;  /* 0x000000ffff057224 */ /* 0x000fe400010e0605 */
[----:B--2---:R-:W-:-:S05]  /*26b0*/  FFMA R13, R16, R10, R15 ;  /* 0x0000000a100d7223 */ /* 0x004fca000000000f */
[----:B------:R1:W-:Y:S01]  /*26c0*/  STG.E desc[UR36][R22.64], R13 ;  /* 0x0000000d16007986 */ /* 0x0003e2000c101924 */
[----:B------:R-:W-:Y:S05]  /*26d0*/  @P1 BRA `(.L_x_55) ;  /* 0xfffffffc00441947 */ /* 0x000fea000383ffff */
.L_x_54:
[----:B------:R-:W-:Y:S05]  /*26e0*/  @!P0 EXIT ;  /* 0x000000000000894d */ /* 0x000fea0003800000 */
[----:B------:R-:W-:Y:S02]  /*26f0*/  ISETP.GE.U32.AND P1, PT, R14, 0x4, PT ;  /* 0x000000040e00780c */ /* 0x000fe40003f26070 */
[----:B------:R-:W-:-:S04]  /*2700*/  LOP3.LUT R16, R3, 0x3, RZ, 0xc0, !PT ;  /* 0x0000000303107812 */ /* 0x000fc800078ec0ff */
[----:B------:R-:W-:-:S07]  /*2710*/  ISETP.NE.AND P0, PT, R16, RZ, PT ;  /* 0x000000ff1000720c */ /* 0x000fce0003f05270 */
[----:B------:R-:W-:Y:S06]  /*2720*/  @!P1 BRA `(.L_x_56) ;  /* 0x0000000000809947 */ /* 0x000fec0003800000 */
[----:B------:R-:W0:Y:S01]  /*2730*/  LDC.64 R6, c[0x0][0x380] ;  /* 0x0000e000ff067b82 */ /* 0x000e220000000a00 */
[----:B------:R-:W-:Y:S01]  /*2740*/  IADD3 R5, PT, PT, R25, R2, RZ ;  /* 0x0000000219057210 */ /* 0x000fe20007ffe0ff */
[----:B------:R-:W-:Y:S01]  /*2750*/  IMAD R11, R2, R0, R27 ;  /* 0x00000000020b7224 */ /* 0x000fe200078e021b */
[----:B-1----:R-:W2:Y:S01]  /*2760*/  LDG.E R13, desc[UR36][R22.64] ;  /* 0x00000024160d7981 */ /* 0x002ea2000c1e1900 */
[----:B------:R-:W1:Y:S04]  /*2770*/  LDCU.64 UR4, c[0x0][0x380] ;  /* 0x00007000ff0477ac */ /* 0x000e680008000a00 */
[----:B------:R-:W3:Y:S01]  /*2780*/  LDC.64 R8, c[0x0][0x388] ;  /* 0x0000e200ff087b82 */ /* 0x000ee20000000a00 */
[----:B0-----:R-:W-:-:S06]  /*2790*/  IMAD.WIDE.U32 R6, R5, 0x4, R6 ;  /* 0x0000000405067825 */ /* 0x001fcc00078e0006 */
[----:B------:R-:W2:Y:S01]  /*27a0*/  LDG.E R6, desc[UR36][R6.64] ;  /* 0x0000002406067981 */ /* 0x000ea2000c1e1900 */
[----:B---3--:R-:W-:-:S05]  /*27b0*/  IMAD.WIDE R8, R11, 0x4, R8 ;  /* 0x000000040b087825 */ /* 0x008fca00078e0208 */
[----:B------:R-:W2:Y:S01]  /*27c0*/  LDG.E R11, desc[UR36][R8.64] ;  /* 0x00000024080b7981 */ /* 0x000ea2000c1e1900 */
[----:B------:R-:W-:-:S05]  /*27d0*/  IADD3 R5, P1, PT, R25, R2, RZ ;  /* 0x0000000219057210 */ /* 0x000fca0007f3e0ff */
[----:B------:R-:W-:Y:S01]  /*27e0*/  IMAD.X R10, RZ, RZ, RZ, P1 ;  /* 0x000000ffff0a7224 */ /* 0x000fe200008e06ff */
[----:B-1----:R-:W-:-:S04]  /*27f0*/  LEA R4, P1, R5, UR4, 0x2 ;  /* 0x0000000405047c11 */ /* 0x002fc8000f8210ff */
[----:B------:R-:W-:Y:S01]  /*2800*/  LEA.HI.X R5, R5, UR5, R10, 0x2, P1 ;  /* 0x0000000505057c11 */ /* 0x000fe200088f140a */
        /* <DEDUP_REMOVED lines=15> */
[----:B------:R-:W-:Y:S01]  /*2900*/  IADD3 R2, PT, PT, R2, 0x4, RZ ;  /* 0x0000000402027810 */ /* 0x000fe20007ffe0ff */
[----:B--2---:R-:W-:-:S05]  /*2910*/  FFMA R11, R12, R8, R17 ;  /* 0x000000080c0b7223 */ /* 0x004fca0000000011 */
[----:B------:R0:W-:Y:S02]  /*2920*/  STG.E desc[UR36][R22.64], R11 ;  /* 0x0000000b16007986 */ /* 0x0001e4000c101924 */
.L_x_56:
[----:B------:R-:W-:Y:S05]  /*2930*/  @!P0 EXIT ;  /* 0x000000000000894d */ /* 0x000fea0003800000 */
[----:B------:R-:W-:Y:S02]  /*2940*/  ISETP.NE.AND P1, PT, R16, 0x1, PT ;  /* 0x000000011000780c */ /* 0x000fe40003f25270 */
[----:B------:R-:W-:-:S04]  /*2950*/  LOP3.LUT R3, R3, 0x1, RZ, 0xc0, !PT ;  /* 0x0000000103037812 */ /* 0x000fc800078ec0ff */
[----:B------:R-:W-:-:S07]  /*2960*/  ISETP.NE.U32.AND P0, PT, R3, 0x1, PT ;  /* 0x000000010300780c */ /* 0x000fce0003f05070 */
[----:B------:R-:W-:Y:S06]  /*2970*/  @!P1 BRA `(.L_x_57) ;  /* 0x0000000000589947 */ /* 0x000fec0003800000 */
[----:B------:R-:W2:Y:S01]  /*2980*/  LDC.64 R4, c[0x0][0x380] ;  /* 0x0000e000ff047b82 */ /* 0x000ea20000000a00 */
[----:B------:R-:W-:Y:S01]  /*2990*/  IADD3 R3, PT, PT, R25, R2, RZ ;  /* 0x0000000219037210 */ /* 0x000fe20007ffe0ff */
[----:B------:R-:W-:Y:S01]  /*29a0*/  IMAD R9, R2, R0, R27 ;  /* 0x0000000002097224 */ /* 0x000fe200078e021b */
[----:B0-----:R-:W3:Y:S01]  /*29b0*/  LDG.E R11, desc[UR36][R22.64] ;  /* 0x00000024160b7981 */ /* 0x001ee2000c1e1900 */
[----:B------:R-:W0:Y:S04]  /*29c0*/  LDCU.64 UR4, c[0x0][0x380] ;  /* 0x00007000ff0477ac */ /* 0x000e280008000a00 */
[----:B------:R-:W4:Y:S01]  /*29d0*/  LDC.64 R6, c[0x0][0x388] ;  /* 0x0000e200ff067b82 */ /* 0x000f220000000a00 */
[----:B--2---:R-:W-:-:S06]  /*29e0*/  IMAD.WIDE.U32 R4, R3, 0x4, R4 ;  /* 0x0000000403047825 */ /* 0x004fcc00078e0004 */
[----:B------:R-:W3:Y:S01]  /*29f0*/  LDG.E R4, desc[UR36][R4.64] ;  /* 0x0000002404047981 */ /* 0x000ee2000c1e1900 */
[----:B----4-:R-:W-:-:S05]  /*2a00*/  IMAD.WIDE R6, R9, 0x4, R6 ;  /* 0x0000000409067825 */ /* 0x010fca00078e0206 */
[----:B------:R-:W3:Y:S01]  /*2a10*/  LDG.E R3, desc[UR36][R6.64] ;  /* 0x0000002406037981 */ /* 0x000ee2000c1e1900 */
[----:B------:R-:W-:-:S05]  /*2a20*/  IADD3 R9, P1, PT, R25, R2, RZ ;  /* 0x0000000219097210 */ /* 0x000fca0007f3e0ff */
[----:B------:R-:W-:Y:S01]  /*2a30*/  IMAD.X R10, RZ, RZ, RZ, P1 ;  /* 0x000000ffff0a7224 */ /* 0x000fe200008e06ff */
[----:B0-----:R-:W-:-:S04]  /*2a40*/  LEA R8, P1, R9, UR4, 0x2 ;  /* 0x0000000409087c11 */ /* 0x001fc8000f8210ff */
[----:B------:R-:W-:Y:S01]  /*2a50*/  LEA.HI.X R9, R9, UR5, R10, 0x2, P1 ;  /* 0x0000000509097c11 */ /* 0x000fe200088f140a */
[----:B---3--:R-:W-:Y:S01]  /*2a60*/  FFMA R3, R4, R3, R11 ;  /* 0x0000000304037223 */ /* 0x008fe2000000000b */
[----:B------:R-:W-:-:S04]  /*2a70*/  IMAD.WIDE R10, R0, 0x4, R6 ;  /* 0x00000004000a7825 */ /* 0x000fc800078e0206 */
[----:B------:R2:W-:Y:S04]  /*2a80*/  STG.E desc[UR36][R22.64], R3 ;  /* 0x0000000316007986 */ /* 0x0005e8000c101924 */
[----:B------:R-:W3:Y:S04]  /*2a90*/  LDG.E R10, desc[UR36][R10.64] ;  /* 0x000000240a0a7981 */ /* 0x000ee8000c1e1900 */
[----:B------:R-:W3:Y:S01]  /*2aa0*/  LDG.E R8, desc[UR36][R8.64+0x4] ;  /* 0x0000042408087981 */ /* 0x000ee2000c1e1900 */
[----:B------:R-:W-:Y:S01]  /*2ab0*/  IADD3 R2, PT, PT, R2, 0x2, RZ ;  /* 0x0000000202027810 */ /* 0x000fe20007ffe0ff */
[----:B---3--:R-:W-:-:S05]  /*2ac0*/  FFMA R5, R8, R10, R3 ;  /* 0x0000000a08057223 */ /* 0x008fca0000000003 */
[----:B------:R2:W-:Y:S02]  /*2ad0*/  STG.E desc[UR36][R22.64], R5 ;  /* 0x0000000516007986 */ /* 0x0005e4000c101924 */
.L_x_57:
[----:B------:R-:W-:Y:S05]  /*2ae0*/  @P0 EXIT ;  /* 0x000000000000094d */ /* 0x000fea0003800000 */
[----:B--2---:R-:W2:Y:S01]  /*2af0*/  LDC.64 R4, c[0x0][0x380] ;  /* 0x0000e000ff047b82 */ /* 0x004ea20000000a00 */
[----:B------:R-:W-:Y:S01]  /*2b00*/  IADD3 R3, PT, PT, R25, R2, RZ ;  /* 0x0000000219037210 */ /* 0x000fe20007ffe0ff */
[----:B------:R-:W-:-:S06]  /*2b10*/  IMAD R27, R2, R0, R27 ;  /* 0x00000000021b7224 */ /* 0x000fcc00078e021b */
[----:B------:R-:W3:Y:S01]  /*2b20*/  LDC.64 R6, c[0x0][0x388] ;  /* 0x0000e200ff067b82 */ /* 0x000ee20000000a00 */
[----:B--2---:R-:W-:-:S06]  /*2b30*/  IMAD.WIDE.U32 R2, R3, 0x4, R4 ;  /* 0x0000000403027825 */ /* 0x004fcc00078e0004 */
[----:B------:R-:W2:Y:S01]  /*2b40*/  LDG.E R2, desc[UR36][R2.64] ;  /* 0x0000002402027981 */ /* 0x000ea2000c1e1900 */
[----:B---3--:R-:W-:-:S03]  /*2b50*/  IMAD.WIDE R4, R27, 0x4, R6 ;  /* 0x000000041b047825 */ /* 0x008fc600078e0206 */
[----:B------:R-:W2:Y:S04]  /*2b60*/  LDG.E R7, desc[UR36][R22.64] ;  /* 0x0000002416077981 */ /* 0x000ea8000c1e1900 */
[----:B------:R-:W2:Y:S02]  /*2b70*/  LDG.E R5, desc[UR36][R4.64] ;  /* 0x0000002404057981 */ /* 0x000ea4000c1e1900 */
[----:B--2---:R-:W-:-:S05]  /*2b80*/  FFMA R7, R2, R5, R7 ;  /* 0x0000000502077223 */ /* 0x004fca0000000007 */
[----:B------:R-:W-:Y:S01]  /*2b90*/  STG.E desc[UR36][R22.64], R7 ;  /* 0x0000000716007986 */ /* 0x000fe2000c101924 */
[----:B------:R-:W-:Y:S05]  /*2ba0*/  EXIT ;  /* 0x000000000000794d */ /* 0x000fea0003800000 */
.L_x_58:
        /* <DEDUP_REMOVED lines=13> */
.L_x_60:


//--------------------- .nv.global.init           --------------------------
	.section	.nv.global.init,"aw",@progbits
.nv.global.init:
	.type		$str,@object
	.size		$str,(.L_0 - $str)
$str:
        /*0000*/ 	.byte	0x6d, 0x74, 0x72, 0x69, 0x78, 0x43, 0x5b, 0x25, 0x64, 0x5d, 0x28, 0x25, 0x66, 0x29, 0x20, 0x3d
        /*0010*/ 	.byte	0x20, 0x6d, 0x61, 0x74, 0x72, 0x69, 0x78, 0x43, 0x5b, 0x25, 0x64, 0x5d, 0x20, 0x2b, 0x20, 0x28
        /*0020*/ 	.byte	0x6d, 0x61, 0x74, 0x72, 0x69, 0x78, 0x41, 0x5b, 0x25, 0x64, 0x5d, 0x28, 0x25, 0x66, 0x29, 0x20
        /*0030*/ 	.byte	0x2a, 0x20, 0x6d, 0x61, 0x74, 0x72, 0x69, 0x78, 0x42, 0x5b, 0x25, 0x64, 0x5d, 0x28, 0x25, 0x66
        /*0040*/ 	.byte	0x29, 0x29, 0x20, 0x69, 0x3d, 0x25, 0x64, 0x20, 0x6a, 0x3d, 0x25, 0x64, 0x20, 0x6b, 0x3d, 0x25
        /*0050*/ 	.byte	0x64, 0x0a, 0x00
.L_0:


//--------------------- .nv.shared.reserved.0     --------------------------
	.section	.nv.shared.reserved.0,"aw",@nobits
	.weak		__nv_reservedSMEM_offset_0_alias
	.size		__nv_reservedSMEM_offset_0_alias, 0, 64
	.other		__nv_reservedSMEM_offset_0_alias,@"STO_CUDA_RESERVED_SHARED STV_DEFAULT"
__nv_reservedSMEM_offset_0_alias:
	.zero		0
	.zero		64


//--------------------- .nv.constant0._Z29dot_product_grid_stride_loopsPfS_S_iiii --------------------------
	.section	.nv.constant0._Z29dot_product_grid_stride_loopsPfS_S_iiii,"a",@progbits
	.sectionflags	@""
	.align	4
.nv.constant0._Z29dot_product_grid_stride_loopsPfS_S_iiii:
	.zero		936


//--------------------- .nv.constant0._Z11dot_productPfS_S_iiii --------------------------
	.section	.nv.constant0._Z11dot_productPfS_S_iiii,"a",@progbits
	.sectionflags	@""
	.align	4
.nv.constant0._Z11dot_productPfS_S_iiii:
	.zero		936


//--------------------- SYMBOLS --------------------------

	.type		.nv.reservedSmem.offset0,@object
	.size		.nv.reservedSmem.offset0,0x4
	.type		vprintf,@function
